	.target	sm_90a

	.elftype	@"ET_EXEC"


//--------------------- .note.nv.tkinfo           --------------------------
	.section	.note.nv.tkinfo,"",@"SHT_NOTE"
	.sectionflags	@"SHF_NOTE_NV_TKINFO"
	.tkinfo
        /*0018*/ 	.word	0x00000002
        /*0030*/ 	.string	""
        /*0030*/ 	.string	"ptxas"
        /*0030*/ 	.string	"Cuda compilation tools, release 13.0, V13.0.88"
        /*0030*/ 	.string	"Build cuda_13.0.r13.0/compiler.36424714_0"
        /*0030*/ 	.string	"-arch sm_90a -m 64 "



//--------------------- .note.nv.cuinfo           --------------------------
	.section	.note.nv.cuinfo,"",@"SHT_NOTE"
	.sectionflags	@"SHF_NOTE_NV_CUINFO"
        /*0018*/ 	.short	0x0002
        /*001a*/ 	.short	0x005a
        /*001c*/ 	.short	0x0082
	.zero		2


//--------------------- .nv.info                  --------------------------
	.section	.nv.info,"",@"SHT_CUDA_INFO"
	.align	4


	//----- nvinfo : EIATTR_REGCOUNT
	.align		4
        /*0000*/ 	.byte	0x04, 0x2f
        /*0002*/ 	.short	(.L_15 - .L_14)
	.align		4
.L_14:
        /*0004*/ 	.word	index@(_ZN7cutlass13device_kernelINS_4gemm6kernel13GemmUniversalIN4cute5tupleIJiiiiEEENS1_10collective13CollectiveMmaINS1_34MainloopSm90TmaGmmaWarpSpecializedILi5ENS5_IJNS4_1CILi1EEENSA_ILi2EEESB_EEENS1_32KernelTmaWarpSpecializedPingpongEEENS5_IJNSA_ILi64EEENSA_ILi128EEENSA_ILi32EEEEEEaNS5_IJlSB_lEEEaSK_NS4_8TiledMMAINS4_8MMA_AtomIJNS4_4SM904GMMA27MMA_64x128x32_S32S8S8_SS_TNEEEENS4_6LayoutINS5_IJSB_SB_SB_EEENS5_IJNSA_ILi0EEEST_ST_EEEEENS5_IJNS4_10UnderscoreESW_SW_EEEEENS4_23SM90_TMA_LOAD_MULTICASTENS4_14ComposedLayoutINS4_7SwizzleILi1ELi4ELi3EEENS4_18smem_ptr_flag_bitsILi8EEENSR_INS5_IJNSA_ILi8EEESI_EEENS5_IJSI_SB_EEEEEEEvNS4_8identityENS4_13SM90_TMA_LOADES19_vS1A_EENS_8epilogue10collective6detail29Sm90TmaWarpSpecializedAdapterINS1E_15DefaultEpilogueIaSK_SK_NS1D_6thread17LinearCombinationIaLi1EiiLNS1I_9ScaleType4KindE0ELNS_15FloatRoundStyleE2EaEENS1_15EpilogueDefaultEEEEEvvEEEEvNT_6ParamsE)
        /*0008*/ 	.word	0x000000a8


	//----- nvinfo : EIATTR_FRAME_SIZE
	.align		4
.L_15:
        /*000c*/ 	.byte	0x04, 0x11
        /*000e*/ 	.short	(.L_17 - .L_16)
	.align		4
.L_16:
        /*0010*/ 	.word	index@(_ZN7cutlass13device_kernelINS_4gemm6kernel13GemmUniversalIN4cute5tupleIJiiiiEEENS1_10collective13CollectiveMmaINS1_34MainloopSm90TmaGmmaWarpSpecializedILi5ENS5_IJNS4_1CILi1EEENSA_ILi2EEESB_EEENS1_32KernelTmaWarpSpecializedPingpongEEENS5_IJNSA_ILi64EEENSA_ILi128EEENSA_ILi32EEEEEEaNS5_IJlSB_lEEEaSK_NS4_8TiledMMAINS4_8MMA_AtomIJNS4_4SM904GMMA27MMA_64x128x32_S32S8S8_SS_TNEEEENS4_6LayoutINS5_IJSB_SB_SB_EEENS5_IJNSA_ILi0EEEST_ST_EEEEENS5_IJNS4_10UnderscoreESW_SW_EEEEENS4_23SM90_TMA_LOAD_MULTICASTENS4_14ComposedLayoutINS4_7SwizzleILi1ELi4ELi3EEENS4_18smem_ptr_flag_bitsILi8EEENSR_INS5_IJNSA_ILi8EEESI_EEENS5_IJSI_SB_EEEEEEEvNS4_8identityENS4_13SM90_TMA_LOADES19_vS1A_EENS_8epilogue10collective6detail29Sm90TmaWarpSpecializedAdapterINS1E_15DefaultEpilogueIaSK_SK_NS1D_6thread17LinearCombinationIaLi1EiiLNS1I_9ScaleType4KindE0ELNS_15FloatRoundStyleE2EaEENS1_15EpilogueDefaultEEEEEvvEEEEvNT_6ParamsE)
        /*0014*/ 	.word	0x00000008


	//----- nvinfo : EIATTR_MIN_STACK_SIZE
	.align		4
.L_17:
        /*0018*/ 	.byte	0x04, 0x12
        /*001a*/ 	.short	(.L_19 - .L_18)
	.align		4
.L_18:
        /*001c*/ 	.word	index@(_ZN7cutlass13device_kernelINS_4gemm6kernel13GemmUniversalIN4cute5tupleIJiiiiEEENS1_10collective13CollectiveMmaINS1_34MainloopSm90TmaGmmaWarpSpecializedILi5ENS5_IJNS4_1CILi1EEENSA_ILi2EEESB_EEENS1_32KernelTmaWarpSpecializedPingpongEEENS5_IJNSA_ILi64EEENSA_ILi128EEENSA_ILi32EEEEEEaNS5_IJlSB_lEEEaSK_NS4_8TiledMMAINS4_8MMA_AtomIJNS4_4SM904GMMA27MMA_64x128x32_S32S8S8_SS_TNEEEENS4_6LayoutINS5_IJSB_SB_SB_EEENS5_IJNSA_ILi0EEEST_ST_EEEEENS5_IJNS4_10UnderscoreESW_SW_EEEEENS4_23SM90_TMA_LOAD_MULTICASTENS4_14ComposedLayoutINS4_7SwizzleILi1ELi4ELi3EEENS4_18smem_ptr_flag_bitsILi8EEENSR_INS5_IJNSA_ILi8EEESI_EEENS5_IJSI_SB_EEEEEEEvNS4_8identityENS4_13SM90_TMA_LOADES19_vS1A_EENS_8epilogue10collective6detail29Sm90TmaWarpSpecializedAdapterINS1E_15DefaultEpilogueIaSK_SK_NS1D_6thread17LinearCombinationIaLi1EiiLNS1I_9ScaleType4KindE0ELNS_15FloatRoundStyleE2EaEENS1_15EpilogueDefaultEEEEEvvEEEEvNT_6ParamsE)
        /*0020*/ 	.word	0x00000008
.L_19:


//--------------------- .nv.compat                --------------------------
	.section	.nv.compat,"",@"SHT_CUDA_COMPAT_INFO"
	.align	4
        /*0000*/ 	.byte	0x02, 0x09, 0x01, 0x00, 0x02, 0x02, 0x04, 0x00, 0x02, 0x05, 0x05, 0x00, 0x03, 0x07, 0x01, 0x01
        /*0010*/ 	.byte	0x02, 0x03, 0x01, 0x00, 0x02, 0x06, 0x01, 0x00, 0x04, 0x0b, 0x08, 0x00, 0x00, 0x00, 0x00, 0x00
        /*0020*/ 	.byte	0x00, 0x00, 0x00, 0x00


//--------------------- .nv.info._ZN7cutlass13device_kernelINS_4gemm6kernel13GemmUniversalIN4cute5tupleIJiiiiEEENS1_10collective13CollectiveMmaINS1_34MainloopSm90TmaGmmaWarpSpecializedILi5ENS5_IJNS4_1CILi1EEENSA_ILi2EEESB_EEENS1_32KernelTmaWarpSpecializedPingpongEEENS5_IJNSA_ILi64EEENSA_ILi128EEENSA_ILi32EEEEEEaNS5_IJlSB_lEEEaSK_NS4_8TiledMMAINS4_8MMA_AtomIJNS4_4SM904GMMA27MMA_64x128x32_S32S8S8_SS_TNEEEENS4_6LayoutINS5_IJSB_SB_SB_EEENS5_IJNSA_ILi0EEEST_ST_EEEEENS5_IJNS4_10UnderscoreESW_SW_EEEEENS4_23SM90_TMA_LOAD_MULTICASTENS4_14ComposedLayoutINS4_7SwizzleILi1ELi4ELi3EEENS4_18smem_ptr_flag_bitsILi8EEENSR_INS5_IJNSA_ILi8EEESI_EEENS5_IJSI_SB_EEEEEEEvNS4_8identityENS4_13SM90_TMA_LOADES19_vS1A_EENS_8epilogue10collective6detail29Sm90TmaWarpSpecializedAdapterINS1E_15DefaultEpilogueIaSK_SK_NS1D_6thread17LinearCombinationIaLi1EiiLNS1I_9ScaleType4KindE0ELNS_15FloatRoundStyleE2EaEENS1_15EpilogueDefaultEEEEEvvEEEEvNT_6ParamsE --------------------------
	.section	.nv.info._ZN7cutlass13device_kernelINS_4gemm6kernel13GemmUniversalIN4cute5tupleIJiiiiEEENS1_10collective13CollectiveMmaINS1_34MainloopSm90TmaGmmaWarpSpecializedILi5ENS5_IJNS4_1CILi1EEENSA_ILi2EEESB_EEENS1_32KernelTmaWarpSpecializedPingpongEEENS5_IJNSA_ILi64EEENSA_ILi128EEENSA_ILi32EEEEEEaNS5_IJlSB_lEEEaSK_NS4_8TiledMMAINS4_8MMA_AtomIJNS4_4SM904GMMA27MMA_64x128x32_S32S8S8_SS_TNEEEENS4_6LayoutINS5_IJSB_SB_SB_EEENS5_IJNSA_ILi0EEEST_ST_EEEEENS5_IJNS4_10UnderscoreESW_SW_EEEEENS4_23SM90_TMA_LOAD_MULTICASTENS4_14ComposedLayoutINS4_7SwizzleILi1ELi4ELi3EEENS4_18smem_ptr_flag_bitsILi8EEENSR_INS5_IJNSA_ILi8EEESI_EEENS5_IJSI_SB_EEEEEEEvNS4_8identityENS4_13SM90_TMA_LOADES19_vS1A_EENS_8epilogue10collective6detail29Sm90TmaWarpSpecializedAdapterINS1E_15DefaultEpilogueIaSK_SK_NS1D_6thread17LinearCombinationIaLi1EiiLNS1I_9ScaleType4KindE0ELNS_15FloatRoundStyleE2EaEENS1_15EpilogueDefaultEEEEEvvEEEEvNT_6ParamsE,"",@"SHT_CUDA_INFO"
	.sectionflags	@""
	.align	4


	//----- nvinfo : EIATTR_CUDA_API_VERSION
	.align		4
        /*0000*/ 	.byte	0x04, 0x37
        /*0002*/ 	.short	(.L_21 - .L_20)
.L_20:
        /*0004*/ 	.word	0x00000082


	//----- nvinfo : EIATTR_KPARAM_INFO
	.align		4
.L_21:
        /*0008*/ 	.byte	0x04, 0x17
        /*000a*/ 	.short	(.L_23 - .L_22)
.L_22:
        /*000c*/ 	.word	0x00000000
        /*0010*/ 	.short	0x0000
        /*0012*/ 	.short	0x0070
        /*0014*/ 	.byte	0x00, 0xf0, 0x01, 0x10


	//----- nvinfo : EIATTR_SPARSE_MMA_MASK
	.align		4
.L_23:
        /*0018*/ 	.byte	0x03, 0x50
        /*001a*/ 	.short	0x0000


	//----- nvinfo : EIATTR_MAXREG_COUNT
	.align		4
        /*001c*/ 	.byte	0x03, 0x1b
        /*001e*/ 	.short	0x00a8


	//----- nvinfo : EIATTR_NUM_BARRIERS
	.align		4
        /*0020*/ 	.byte	0x02, 0x4c
        /*0022*/ 	.byte	0x01
	.zero		1


	//----- nvinfo : EIATTR_EXTERNS
	.align		4
        /*0024*/ 	.byte	0x04, 0x0f
        /*0026*/ 	.short	(.L_25 - .L_24)


	//   ....[0]....
	.align		4
.L_24:
        /*0028*/ 	.word	index@(__assertfail)


	//----- nvinfo : EIATTR_ANNOTATIONS
	.align		4
.L_25:
        /*002c*/ 	.byte	0x04, 0x55
        /*002e*/ 	.short	(.L_27 - .L_26)


	//   ....[0]....
.L_26:
        /*0030*/ 	.word	0x00000001
        /*0034*/ 	.byte	0x60, 0x0d, 0x00, 0x00, 0x01, 0x00, 0x00, 0x00, 0x00, 0x14, 0x00, 0x00, 0x01, 0x00, 0x00, 0x00
        /*0044*/ 	.byte	0xe0, 0x52, 0x00, 0x00, 0x01, 0x00, 0x00, 0x00, 0xf0, 0x5e, 0x00, 0x00


	//----- nvinfo : EIATTR_MERCURY_ISA_VERSION
	.align		4
.L_27:
        /*0050*/ 	.byte	0x03, 0x5f
        /*0052*/ 	.short	0x0101


	//----- nvinfo : EIATTR_INT_WARP_WIDE_INSTR_OFFSETS
	.align		4
        /*0054*/ 	.byte	0x04, 0x31
        /*0056*/ 	.short	(.L_29 - .L_28)


	//   ....[0]....
.L_28:
        /*0058*/ 	.word	0x000004f0


	//   ....[1]....
        /*005c*/ 	.word	0x00000530


	//   ....[2]....
        /*0060*/ 	.word	0x000005b0


	//   ....[3]....
        /*0064*/ 	.word	0x00000610


	//   ....[4]....
        /*0068*/ 	.word	0x000006c0


	//   ....[5]....
        /*006c*/ 	.word	0x000006d0


	//   ....[6]....
        /*0070*/ 	.word	0x00000740


	//   ....[7]....
        /*0074*/ 	.word	0x00000790


	//   ....[8]....
        /*0078*/ 	.word	0x00001d90


	//----- nvinfo : EIATTR_COOP_GROUP_MASK_REGIDS
	.align		4
.L_29:
        /*007c*/ 	.byte	0x04, 0x29
        /*007e*/ 	.short	(.L_31 - .L_30)


	//   ....[0]....
.L_30:
        /*0080*/ 	.word	0xffffffff


	//   ....[1]....
        /*0084*/ 	.word	0xffffffff


	//   ....[2]....
        /*0088*/ 	.word	0xffffffff


	//   ....[3]....
        /*008c*/ 	.word	0xffffffff


	//   ....[4]....
        /*0090*/ 	.word	0xffffffff


	//   ....[5]....
        /*0094*/ 	.word	0xffffffff


	//   ....[6]....
        /*0098*/ 	.word	0xffffffff


	//----- nvinfo : EIATTR_COOP_GROUP_INSTR_OFFSETS
	.align		4
.L_31:
        /*009c*/ 	.byte	0x04, 0x28
        /*009e*/ 	.short	(.L_33 - .L_32)


	//   ....[0]....
.L_32:
        /*00a0*/ 	.word	0x00000070


	//   ....[1]....
        /*00a4*/ 	.word	0x00000080


	//   ....[2]....
        /*00a8*/ 	.word	0x00000140


	//   ....[3]....
        /*00ac*/ 	.word	0x00000310


	//   ....[4]....
        /*00b0*/ 	.word	0x00000350


	//   ....[5]....
        /*00b4*/ 	.word	0x000003f0


	//   ....[6]....
        /*00b8*/ 	.word	0x00000910


	//----- nvinfo : EIATTR_REG_RECONFIG
	.align		4
.L_33:
        /*00bc*/ 	.byte	0x01, 0x54
	.zero		2


	//----- nvinfo : EIATTR_SYSCALL_OFFSETS
	.align		4
        /*00c0*/ 	.byte	0x04, 0x46
        /*00c2*/ 	.short	(.L_35 - .L_34)


	//   ....[0]....
.L_34:
        /*00c4*/ 	.word	0x00001890


	//----- nvinfo : EIATTR_MBARRIER_INSTR_OFFSETS
	.align		4
.L_35:
        /*00c8*/ 	.byte	0x04, 0x39
        /*00ca*/ 	.short	(.L_37 - .L_36)


	//   ....[0]....
.L_36:
        /*00cc*/ 	.word	0x00000250
        /*00d0*/ 	.word	0x000000ff
        /*00d4*/ 	.word	0x00000000
        /*00d8*/ 	.short	0x0100
        /*00da*/ 	.byte	0x08
	.zero		1


	//   ....[1]....
        /*00dc*/ 	.word	0x00000260
        /*00e0*/ 	.word	0x000000ff
        /*00e4*/ 	.word	0x00000028
        /*00e8*/ 	.short	0x0100
        /*00ea*/ 	.byte	0x08
	.zero		1


	//   ....[2]....
        /*00ec*/ 	.word	0x00000270
        /*00f0*/ 	.word	0x000000ff
        /*00f4*/ 	.word	0x00000008
        /*00f8*/ 	.short	0x0100
        /*00fa*/ 	.byte	0x08
	.zero		1


	//   ....[3]....
        /*00fc*/ 	.word	0x00000280
        /*0100*/ 	.word	0x000000ff
        /*0104*/ 	.word	0x00000030
        /*0108*/ 	.short	0x0100
        /*010a*/ 	.byte	0x08
	.zero		1


	//   ....[4]....
        /*010c*/ 	.word	0x00000290
        /*0110*/ 	.word	0x000000ff
        /*0114*/ 	.word	0x00000010
        /*0118*/ 	.short	0x0100
        /*011a*/ 	.byte	0x08
	.zero		1


	//   ....[5]....
        /*011c*/ 	.word	0x000002a0
        /*0120*/ 	.word	0x000000ff
        /*0124*/ 	.word	0x00000038
        /*0128*/ 	.short	0x0100
        /*012a*/ 	.byte	0x08
	.zero		1


	//   ....[6]....
        /*012c*/ 	.word	0x000002b0
        /*0130*/ 	.word	0x000000ff
        /*0134*/ 	.word	0x00000018
        /*0138*/ 	.short	0x0100
        /*013a*/ 	.byte	0x08
	.zero		1


	//   ....[7]....
        /*013c*/ 	.word	0x000002c0
        /*0140*/ 	.word	0x000000ff
        /*0144*/ 	.word	0x00000040
        /*0148*/ 	.short	0x0100
        /*014a*/ 	.byte	0x08
	.zero		1


	//   ....[8]....
        /*014c*/ 	.word	0x000002d0
        /*0150*/ 	.word	0x000000ff
        /*0154*/ 	.word	0x00000020
        /*0158*/ 	.short	0x0100
        /*015a*/ 	.byte	0x08
	.zero		1


	//   ....[9]....
        /*015c*/ 	.word	0x000002e0
        /*0160*/ 	.word	0x000000ff
        /*0164*/ 	.word	0x00000048
        /*0168*/ 	.short	0x0100
        /*016a*/ 	.byte	0x08
	.zero		1


	//   ....[10]....
        /*016c*/ 	.word	0x000007c0
        /*0170*/ 	.word	0x000000ff
        /*0174*/ 	.word	0x00000080
        /*0178*/ 	.short	0x0100
        /*017a*/ 	.byte	0x08
	.zero		1


	//   ....[11]....
        /*017c*/ 	.word	0x00000860
        /*0180*/ 	.word	0x000000ff
        /*0184*/ 	.word	0x00000088
        /*0188*/ 	.short	0x0100
        /*018a*/ 	.byte	0x08
	.zero		1


	//   ....[12]....
        /*018c*/ 	.word	0x00000890
        /*0190*/ 	.word	0x000000ff
        /*0194*/ 	.word	0x00000060
        /*0198*/ 	.short	0x0100
        /*019a*/ 	.byte	0x09
	.zero		1


	//   ....[13]....
        /*019c*/ 	.word	0x000008a0
        /*01a0*/ 	.word	0x000000ff
        /*01a4*/ 	.word	0x00000068
        /*01a8*/ 	.short	0x0100
        /*01aa*/ 	.byte	0x09
	.zero		1


	//   ....[14]....
        /*01ac*/ 	.word	0x000008b0
        /*01b0*/ 	.word	0x000000ff
        /*01b4*/ 	.word	0x00000070
        /*01b8*/ 	.short	0x0100
        /*01ba*/ 	.byte	0x09
	.zero		1


	//   ....[15]....
        /*01bc*/ 	.word	0x000008c0
        /*01c0*/ 	.word	0x000000ff
        /*01c4*/ 	.word	0x00000078
        /*01c8*/ 	.short	0x0100
        /*01ca*/ 	.byte	0x09
	.zero		1


	//   ....[16]....
        /*01cc*/ 	.word	0x00001750
        /*01d0*/ 	.word	0x000000ff
        /*01d4*/ 	.word	0xfffffff8
        /*01d8*/ 	.short	0x010a
        /*01da*/ 	.byte	0x2b
	.zero		1


	//   ....[17]....
        /*01dc*/ 	.word	0x00001920
        /*01e0*/ 	.word	0x00000003
        /*01e4*/ 	.word	0x00000000
        /*01e8*/ 	.short	0x010a
        /*01ea*/ 	.byte	0x3f
	.zero		1


	//   ....[18]....
        /*01ec*/ 	.word	0x00001960
        /*01f0*/ 	.word	0x00000003
        /*01f4*/ 	.word	0x00000000
        /*01f8*/ 	.short	0x010a
        /*01fa*/ 	.byte	0x3f
	.zero		1


	//   ....[19]....
        /*01fc*/ 	.word	0x00001af0
        /*0200*/ 	.word	0x000000ff
        /*0204*/ 	.word	0x00000000
        /*0208*/ 	.short	0x010a
        /*020a*/ 	.byte	0x04
	.zero		1


	//   ....[20]....
        /*020c*/ 	.word	0x00001b30
        /*0210*/ 	.word	0x000000ff
        /*0214*/ 	.word	0x00000000
        /*0218*/ 	.short	0x010a
        /*021a*/ 	.byte	0x04
	.zero		1


	//   ....[21]....
        /*021c*/ 	.word	0x00001c20
        /*0220*/ 	.word	0x00000005
        /*0224*/ 	.word	0x00000000
        /*0228*/ 	.short	0x0101
        /*022a*/ 	.byte	0x3f
	.zero		1


	//   ....[22]....
        /*022c*/ 	.word	0x00001d30
        /*0230*/ 	.word	0x00000003
        /*0234*/ 	.word	0x00000000
        /*0238*/ 	.short	0x0101
        /*023a*/ 	.byte	0x30
	.zero		1


	//   ....[23]....
        /*023c*/ 	.word	0x00001e30
        /*0240*/ 	.word	0x00000003
        /*0244*/ 	.word	0x00000000
        /*0248*/ 	.short	0x0101
        /*024a*/ 	.byte	0x3f
	.zero		1


	//   ....[24]....
        /*024c*/ 	.word	0x00001eb0
        /*0250*/ 	.word	0x000000ff
        /*0254*/ 	.word	0x00000008
        /*0258*/ 	.short	0x010a
        /*025a*/ 	.byte	0x2b
	.zero		1


	//   ....[25]....
        /*025c*/ 	.word	0x00005320
        /*0260*/ 	.word	0x00000000
        /*0264*/ 	.word	0x00000000
        /*0268*/ 	.short	0x0101
        /*026a*/ 	.byte	0x30
	.zero		1


	//   ....[26]....
        /*026c*/ 	.word	0x00005c40
        /*0270*/ 	.word	0x0000000f
        /*0274*/ 	.word	0x00000028
        /*0278*/ 	.short	0x010a
        /*027a*/ 	.byte	0x3f
	.zero		1


	//   ....[27]....
        /*027c*/ 	.word	0x00006020
        /*0280*/ 	.word	0x00000006
        /*0284*/ 	.word	0x00000088
        /*0288*/ 	.short	0x0101
        /*028a*/ 	.byte	0x3f
	.zero		1


	//   ....[28]....
        /*028c*/ 	.word	0x00006750
        /*0290*/ 	.word	0x00000007
        /*0294*/ 	.word	0x00000000
        /*0298*/ 	.short	0x010a
        /*029a*/ 	.byte	0x3f
	.zero		1


	//   ....[29]....
        /*029c*/ 	.word	0x000067d0
        /*02a0*/ 	.word	0x00000006
        /*02a4*/ 	.word	0x00000000
        /*02a8*/ 	.short	0x010a
        /*02aa*/ 	.byte	0x3f
	.zero		1


	//   ....[30]....
        /*02ac*/ 	.word	0x00006860
        /*02b0*/ 	.word	0x00000007
        /*02b4*/ 	.word	0x00000000
        /*02b8*/ 	.short	0x010a
        /*02ba*/ 	.byte	0x3f
	.zero		1


	//   ....[31]....
        /*02bc*/ 	.word	0x000068f0
        /*02c0*/ 	.word	0x00000006
        /*02c4*/ 	.word	0x00000000
        /*02c8*/ 	.short	0x010a
        /*02ca*/ 	.byte	0x3f
	.zero		1


	//   ....[32]....
        /*02cc*/ 	.word	0x00006980
        /*02d0*/ 	.word	0x00000005
        /*02d4*/ 	.word	0x00000000
        /*02d8*/ 	.short	0x010a
        /*02da*/ 	.byte	0x3f
	.zero		1


	//   ....[33]....
        /*02dc*/ 	.word	0x000069f0
        /*02e0*/ 	.word	0x00000003
        /*02e4*/ 	.word	0xfffffff8
        /*02e8*/ 	.short	0x010a
        /*02ea*/ 	.byte	0x3f
	.zero		1


	//   ....[34]....
        /*02ec*/ 	.word	0x00006a40
        /*02f0*/ 	.word	0x00000003
        /*02f4*/ 	.word	0x00000000
        /*02f8*/ 	.short	0x010a
        /*02fa*/ 	.byte	0x3f
	.zero		1


	//   ....[35]....
        /*02fc*/ 	.word	0x00006aa0
        /*0300*/ 	.word	0x00000005
        /*0304*/ 	.word	0x00000000
        /*0308*/ 	.short	0x010a
        /*030a*/ 	.byte	0x3f
	.zero		1


	//   ....[36]....
        /*030c*/ 	.word	0x00006b00
        /*0310*/ 	.word	0x00000003
        /*0314*/ 	.word	0x00000008
        /*0318*/ 	.short	0x010a
        /*031a*/ 	.byte	0x3f
	.zero		1


	//   ....[37]....
        /*031c*/ 	.word	0x00006bd0
        /*0320*/ 	.word	0x0000000f
        /*0324*/ 	.word	0x00000028
        /*0328*/ 	.short	0x010a
        /*032a*/ 	.byte	0x3f
	.zero		1


	//   ....[38]....
        /*032c*/ 	.word	0x00006ca0
        /*0330*/ 	.word	0x00000007
        /*0334*/ 	.word	0x00000000
        /*0338*/ 	.short	0x010a
        /*033a*/ 	.byte	0x3f
	.zero		1


	//   ....[39]....
        /*033c*/ 	.word	0x00006cf0
        /*0340*/ 	.word	0x00000006
        /*0344*/ 	.word	0x00000000
        /*0348*/ 	.short	0x010a
        /*034a*/ 	.byte	0x3f
	.zero		1


	//   ....[40]....
        /*034c*/ 	.word	0x00006d40
        /*0350*/ 	.word	0x00000007
        /*0354*/ 	.word	0x00000000
        /*0358*/ 	.short	0x010a
        /*035a*/ 	.byte	0x3f
	.zero		1


	//   ....[41]....
        /*035c*/ 	.word	0x00006d90
        /*0360*/ 	.word	0x00000006
        /*0364*/ 	.word	0x00000000
        /*0368*/ 	.short	0x010a
        /*036a*/ 	.byte	0x3f
	.zero		1


	//----- nvinfo : EIATTR_NUM_MBARRIERS
	.align		4
.L_37:
        /*036c*/ 	.byte	0x03, 0x38
        /*036e*/ 	.short	0x0010


	//----- nvinfo : EIATTR_EXIT_INSTR_OFFSETS
	.align		4
        /*0370*/ 	.byte	0x04, 0x1c
        /*0372*/ 	.short	(.L_39 - .L_38)


	//   ....[0]....
.L_38:
        /*0374*/ 	.word	0x00001390


	//   ....[1]....
        /*0378*/ 	.word	0x000013f0


	//   ....[2]....
        /*037c*/ 	.word	0x00005920


	//   ....[3]....
        /*0380*/ 	.word	0x00005950


	//   ....[4]....
        /*0384*/ 	.word	0x000069d0


	//----- nvinfo : EIATTR_MAX_THREADS
	.align		4
.L_39:
        /*0388*/ 	.byte	0x04, 0x05
        /*038a*/ 	.short	(.L_41 - .L_40)
.L_40:
        /*038c*/ 	.word	0x00000180
        /*0390*/ 	.word	0x00000001
        /*0394*/ 	.word	0x00000001


	//----- nvinfo : EIATTR_CRS_STACK_SIZE
	.align		4
.L_41:
        /*0398*/ 	.byte	0x04, 0x1e
        /*039a*/ 	.short	(.L_43 - .L_42)
.L_42:
        /*039c*/ 	.word	0x00000000


	//----- nvinfo : EIATTR_CBANK_PARAM_SIZE
	.align		4
.L_43:
        /*03a0*/ 	.byte	0x03, 0x19
        /*03a2*/ 	.short	0x0470


	//----- nvinfo : EIATTR_PARAM_CBANK
	.align		4
        /*03a4*/ 	.byte	0x04, 0x0a
        /*03a6*/ 	.short	(.L_45 - .L_44)
	.align		4
.L_44:
        /*03a8*/ 	.word	index@(.nv.constant0._ZN7cutlass13device_kernelINS_4gemm6kernel13GemmUniversalIN4cute5tupleIJiiiiEEENS1_10collective13CollectiveMmaINS1_34MainloopSm90TmaGmmaWarpSpecializedILi5ENS5_IJNS4_1CILi1EEENSA_ILi2EEESB_EEENS1_32KernelTmaWarpSpecializedPingpongEEENS5_IJNSA_ILi64EEENSA_ILi128EEENSA_ILi32EEEEEEaNS5_IJlSB_lEEEaSK_NS4_8TiledMMAINS4_8MMA_AtomIJNS4_4SM904GMMA27MMA_64x128x32_S32S8S8_SS_TNEEEENS4_6LayoutINS5_IJSB_SB_SB_EEENS5_IJNSA_ILi0EEEST_ST_EEEEENS5_IJNS4_10UnderscoreESW_SW_EEEEENS4_23SM90_TMA_LOAD_MULTICASTENS4_14ComposedLayoutINS4_7SwizzleILi1ELi4ELi3EEENS4_18smem_ptr_flag_bitsILi8EEENSR_INS5_IJNSA_ILi8EEESI_EEENS5_IJSI_SB_EEEEEEEvNS4_8identityENS4_13SM90_TMA_LOADES19_vS1A_EENS_8epilogue10collective6detail29Sm90TmaWarpSpecializedAdapterINS1E_15DefaultEpilogueIaSK_SK_NS1D_6thread17LinearCombinationIaLi1EiiLNS1I_9ScaleType4KindE0ELNS_15FloatRoundStyleE2EaEENS1_15EpilogueDefaultEEEEEvvEEEEvNT_6ParamsE)
        /*03ac*/ 	.short	0x0210
        /*03ae*/ 	.short	0x0470


	//----- nvinfo : EIATTR_SW_WAR
	.align		4
.L_45:
        /*03b0*/ 	.byte	0x04, 0x36
        /*03b2*/ 	.short	(.L_47 - .L_46)
.L_46:
        /*03b4*/ 	.word	0x00000008
.L_47:


//--------------------- .nv.callgraph             --------------------------
	.section	.nv.callgraph,"",@"SHT_CUDA_CALLGRAPH"
	.align	4
	.sectionentsize	8
	.align		4
        /*0000*/ 	.word	0x00000000
	.align		4
        /*0004*/ 	.word	0xffffffff
	.align		4
        /*0008*/ 	.word	index@(_ZN7cutlass13device_kernelINS_4gemm6kernel13GemmUniversalIN4cute5tupleIJiiiiEEENS1_10collective13CollectiveMmaINS1_34MainloopSm90TmaGmmaWarpSpecializedILi5ENS5_IJNS4_1CILi1EEENSA_ILi2EEESB_EEENS1_32KernelTmaWarpSpecializedPingpongEEENS5_IJNSA_ILi64EEENSA_ILi128EEENSA_ILi32EEEEEEaNS5_IJlSB_lEEEaSK_NS4_8TiledMMAINS4_8MMA_AtomIJNS4_4SM904GMMA27MMA_64x128x32_S32S8S8_SS_TNEEEENS4_6LayoutINS5_IJSB_SB_SB_EEENS5_IJNSA_ILi0EEEST_ST_EEEEENS5_IJNS4_10UnderscoreESW_SW_EEEEENS4_23SM90_TMA_LOAD_MULTICASTENS4_14ComposedLayoutINS4_7SwizzleILi1ELi4ELi3EEENS4_18smem_ptr_flag_bitsILi8EEENSR_INS5_IJNSA_ILi8EEESI_EEENS5_IJSI_SB_EEEEEEEvNS4_8identityENS4_13SM90_TMA_LOADES19_vS1A_EENS_8epilogue10collective6detail29Sm90TmaWarpSpecializedAdapterINS1E_15DefaultEpilogueIaSK_SK_NS1D_6thread17LinearCombinationIaLi1EiiLNS1I_9ScaleType4KindE0ELNS_15FloatRoundStyleE2EaEENS1_15EpilogueDefaultEEEEEvvEEEEvNT_6ParamsE)
	.align		4
        /*000c*/ 	.word	index@(__assertfail)
	.align		4
        /*0010*/ 	.word	0x00000000
	.align		4
        /*0014*/ 	.word	0xfffffffe
	.align		4
        /*0018*/ 	.word	0x00000000
	.align		4
        /*001c*/ 	.word	0xfffffffd
	.align		4
        /*0020*/ 	.word	0x00000000
	.align		4
        /*0024*/ 	.word	0xfffffffc


//--------------------- .nv.constant4             --------------------------
	.section	.nv.constant4,"a",@progbits
	.align	8
	.align		8
.nv.constant4:
        /*0000*/ 	.dword	__assertfail
	.align		8
        /*0008*/ 	.dword	__unnamed_1
	.align		8
        /*0010*/ 	.dword	_ZN39_INTERNAL_ff6331a9_4_k_cu_3e4098ad_49644cuda3std3__45__cpo5beginE
	.align		8
        /*0018*/ 	.dword	_ZN39_INTERNAL_ff6331a9_4_k_cu_3e4098ad_49644cuda3std3__45__cpo3endE
	.align		8
        /*0020*/ 	.dword	_ZN39_INTERNAL_ff6331a9_4_k_cu_3e4098ad_49644cuda3std3__45__cpo6cbeginE
	.align		8
        /*0028*/ 	.dword	_ZN39_INTERNAL_ff6331a9_4_k_cu_3e4098ad_49644cuda3std3__45__cpo4cendE
	.align		8
        /*0030*/ 	.dword	_ZN39_INTERNAL_ff6331a9_4_k_cu_3e4098ad_49644cuda3std3__441_GLOBAL__N__ff6331a9_4_k_cu_3e4098ad_49646ignoreE
	.align		8
        /*0038*/ 	.dword	_ZN39_INTERNAL_ff6331a9_4_k_cu_3e4098ad_49644cuda3std3__419piecewise_constructE
	.align		8
        /*0040*/ 	.dword	_ZN39_INTERNAL_ff6331a9_4_k_cu_3e4098ad_49644cuda3std3__48in_placeE
	.align		8
        /*0048*/ 	.dword	_ZN39_INTERNAL_ff6331a9_4_k_cu_3e4098ad_49644cuda3std6ranges3__45__cpo4swapE
	.align		8
        /*0050*/ 	.dword	_ZN39_INTERNAL_ff6331a9_4_k_cu_3e4098ad_49644cuda3std6ranges3__45__cpo9iter_moveE
	.align		8
        /*0058*/ 	.dword	_ZN39_INTERNAL_ff6331a9_4_k_cu_3e4098ad_49644cute7productE
	.align		8
        /*0060*/ 	.dword	_ZN39_INTERNAL_ff6331a9_4_k_cu_3e4098ad_49644cute1_E
	.align		8
        /*0068*/ 	.dword	$str$22
	.align		8
        /*0070*/ 	.dword	$str$23


//--------------------- .text._ZN7cutlass13device_kernelINS_4gemm6kernel13GemmUniversalIN4cute5tupleIJiiiiEEENS1_10collective13CollectiveMmaINS1_34MainloopSm90TmaGmmaWarpSpecializedILi5ENS5_IJNS4_1CILi1EEENSA_ILi2EEESB_EEENS1_32KernelTmaWarpSpecializedPingpongEEENS5_IJNSA_ILi64EEENSA_ILi128EEENSA_ILi32EEEEEEaNS5_IJlSB_lEEEaSK_NS4_8TiledMMAINS4_8MMA_AtomIJNS4_4SM904GMMA27MMA_64x128x32_S32S8S8_SS_TNEEEENS4_6LayoutINS5_IJSB_SB_SB_EEENS5_IJNSA_ILi0EEEST_ST_EEEEENS5_IJNS4_10UnderscoreESW_SW_EEEEENS4_23SM90_TMA_LOAD_MULTICASTENS4_14ComposedLayoutINS4_7SwizzleILi1ELi4ELi3EEENS4_18smem_ptr_flag_bitsILi8EEENSR_INS5_IJNSA_ILi8EEESI_EEENS5_IJSI_SB_EEEEEEEvNS4_8identityENS4_13SM90_TMA_LOADES19_vS1A_EENS_8epilogue10collective6detail29Sm90TmaWarpSpecializedAdapterINS1E_15DefaultEpilogueIaSK_SK_NS1D_6thread17LinearCombinationIaLi1EiiLNS1I_9ScaleType4KindE0ELNS_15FloatRoundStyleE2EaEENS1_15EpilogueDefaultEEEEEvvEEEEvNT_6ParamsE --------------------------
	.section	.text._ZN7cutlass13device_kernelINS_4gemm6kernel13GemmUniversalIN4cute5tupleIJiiiiEEENS1_10collective13CollectiveMmaINS1_34MainloopSm90TmaGmmaWarpSpecializedILi5ENS5_IJNS4_1CILi1EEENSA_ILi2EEESB_EEENS1_32KernelTmaWarpSpecializedPingpongEEENS5_IJNSA_ILi64EEENSA_ILi128EEENSA_ILi32EEEEEEaNS5_IJlSB_lEEEaSK_NS4_8TiledMMAINS4_8MMA_AtomIJNS4_4SM904GMMA27MMA_64x128x32_S32S8S8_SS_TNEEEENS4_6LayoutINS5_IJSB_SB_SB_EEENS5_IJNSA_ILi0EEEST_ST_EEEEENS5_IJNS4_10UnderscoreESW_SW_EEEEENS4_23SM90_TMA_LOAD_MULTICASTENS4_14ComposedLayoutINS4_7SwizzleILi1ELi4ELi3EEENS4_18smem_ptr_flag_bitsILi8EEENSR_INS5_IJNSA_ILi8EEESI_EEENS5_IJSI_SB_EEEEEEEvNS4_8identityENS4_13SM90_TMA_LOADES19_vS1A_EENS_8epilogue10collective6detail29Sm90TmaWarpSpecializedAdapterINS1E_15DefaultEpilogueIaSK_SK_NS1D_6thread17LinearCombinationIaLi1EiiLNS1I_9ScaleType4KindE0ELNS_15FloatRoundStyleE2EaEENS1_15EpilogueDefaultEEEEEvvEEEEvNT_6ParamsE,"ax",@progbits
	.align	128
.text._ZN7cutlass13device_kernelINS_4gemm6kernel13GemmUniversalIN4cute5tupleIJiiiiEEENS1_10collective13CollectiveMmaINS1_34MainloopSm90TmaGmmaWarpSpecializedILi5ENS5_IJNS4_1CILi1EEENSA_ILi2EEESB_EEENS1_32KernelTmaWarpSpecializedPingpongEEENS5_IJNSA_ILi64EEENSA_ILi128EEENSA_ILi32EEEEEEaNS5_IJlSB_lEEEaSK_NS4_8TiledMMAINS4_8MMA_AtomIJNS4_4SM904GMMA27MMA_64x128x32_S32S8S8_SS_TNEEEENS4_6LayoutINS5_IJSB_SB_SB_EEENS5_IJNSA_ILi0EEEST_ST_EEEEENS5_IJNS4_10UnderscoreESW_SW_EEEEENS4_23SM90_TMA_LOAD_MULTICASTENS4_14ComposedLayoutINS4_7SwizzleILi1ELi4ELi3EEENS4_18smem_ptr_flag_bitsILi8EEENSR_INS5_IJNSA_ILi8EEESI_EEENS5_IJSI_SB_EEEEEEEvNS4_8identityENS4_13SM90_TMA_LOADES19_vS1A_EENS_8epilogue10collective6detail29Sm90TmaWarpSpecializedAdapterINS1E_15DefaultEpilogueIaSK_SK_NS1D_6thread17LinearCombinationIaLi1EiiLNS1I_9ScaleType4KindE0ELNS_15FloatRoundStyleE2EaEENS1_15EpilogueDefaultEEEEEvvEEEEvNT_6ParamsE:
        .type           _ZN7cutlass13device_kernelINS_4gemm6kernel13GemmUniversalIN4cute5tupleIJiiiiEEENS1_10collective13CollectiveMmaINS1_34MainloopSm90TmaGmmaWarpSpecializedILi5ENS5_IJNS4_1CILi1EEENSA_ILi2EEESB_EEENS1_32KernelTmaWarpSpecializedPingpongEEENS5_IJNSA_ILi64EEENSA_ILi128EEENSA_ILi32EEEEEEaNS5_IJlSB_lEEEaSK_NS4_8TiledMMAINS4_8MMA_AtomIJNS4_4SM904GMMA27MMA_64x128x32_S32S8S8_SS_TNEEEENS4_6LayoutINS5_IJSB_SB_SB_EEENS5_IJNSA_ILi0EEEST_ST_EEEEENS5_IJNS4_10UnderscoreESW_SW_EEEEENS4_23SM90_TMA_LOAD_MULTICASTENS4_14ComposedLayoutINS4_7SwizzleILi1ELi4ELi3EEENS4_18smem_ptr_flag_bitsILi8EEENSR_INS5_IJNSA_ILi8EEESI_EEENS5_IJSI_SB_EEEEEEEvNS4_8identityENS4_13SM90_TMA_LOADES19_vS1A_EENS_8epilogue10collective6detail29Sm90TmaWarpSpecializedAdapterINS1E_15DefaultEpilogueIaSK_SK_NS1D_6thread17LinearCombinationIaLi1EiiLNS1I_9ScaleType4KindE0ELNS_15FloatRoundStyleE2EaEENS1_15EpilogueDefaultEEEEEvvEEEEvNT_6ParamsE,@function
        .size           _ZN7cutlass13device_kernelINS_4gemm6kernel13GemmUniversalIN4cute5tupleIJiiiiEEENS1_10collective13CollectiveMmaINS1_34MainloopSm90TmaGmmaWarpSpecializedILi5ENS5_IJNS4_1CILi1EEENSA_ILi2EEESB_EEENS1_32KernelTmaWarpSpecializedPingpongEEENS5_IJNSA_ILi64EEENSA_ILi128EEENSA_ILi32EEEEEEaNS5_IJlSB_lEEEaSK_NS4_8TiledMMAINS4_8MMA_AtomIJNS4_4SM904GMMA27MMA_64x128x32_S32S8S8_SS_TNEEEENS4_6LayoutINS5_IJSB_SB_SB_EEENS5_IJNSA_ILi0EEEST_ST_EEEEENS5_IJNS4_10UnderscoreESW_SW_EEEEENS4_23SM90_TMA_LOAD_MULTICASTENS4_14ComposedLayoutINS4_7SwizzleILi1ELi4ELi3EEENS4_18smem_ptr_flag_bitsILi8EEENSR_INS5_IJNSA_ILi8EEESI_EEENS5_IJSI_SB_EEEEEEEvNS4_8identityENS4_13SM90_TMA_LOADES19_vS1A_EENS_8epilogue10collective6detail29Sm90TmaWarpSpecializedAdapterINS1E_15DefaultEpilogueIaSK_SK_NS1D_6thread17LinearCombinationIaLi1EiiLNS1I_9ScaleType4KindE0ELNS_15FloatRoundStyleE2EaEENS1_15EpilogueDefaultEEEEEvvEEEEvNT_6ParamsE,(.L_x_207 - _ZN7cutlass13device_kernelINS_4gemm6kernel13GemmUniversalIN4cute5tupleIJiiiiEEENS1_10collective13CollectiveMmaINS1_34MainloopSm90TmaGmmaWarpSpecializedILi5ENS5_IJNS4_1CILi1EEENSA_ILi2EEESB_EEENS1_32KernelTmaWarpSpecializedPingpongEEENS5_IJNSA_ILi64EEENSA_ILi128EEENSA_ILi32EEEEEEaNS5_IJlSB_lEEEaSK_NS4_8TiledMMAINS4_8MMA_AtomIJNS4_4SM904GMMA27MMA_64x128x32_S32S8S8_SS_TNEEEENS4_6LayoutINS5_IJSB_SB_SB_EEENS5_IJNSA_ILi0EEEST_ST_EEEEENS5_IJNS4_10UnderscoreESW_SW_EEEEENS4_23SM90_TMA_LOAD_MULTICASTENS4_14ComposedLayoutINS4_7SwizzleILi1ELi4ELi3EEENS4_18smem_ptr_flag_bitsILi8EEENSR_INS5_IJNSA_ILi8EEESI_EEENS5_IJSI_SB_EEEEEEEvNS4_8identityENS4_13SM90_TMA_LOADES19_vS1A_EENS_8epilogue10collective6detail29Sm90TmaWarpSpecializedAdapterINS1E_15DefaultEpilogueIaSK_SK_NS1D_6thread17LinearCombinationIaLi1EiiLNS1I_9ScaleType4KindE0ELNS_15FloatRoundStyleE2EaEENS1_15EpilogueDefaultEEEEEvvEEEEvNT_6ParamsE)
        .other          _ZN7cutlass13device_kernelINS_4gemm6kernel13GemmUniversalIN4cute5tupleIJiiiiEEENS1_10collective13CollectiveMmaINS1_34MainloopSm90TmaGmmaWarpSpecializedILi5ENS5_IJNS4_1CILi1EEENSA_ILi2EEESB_EEENS1_32KernelTmaWarpSpecializedPingpongEEENS5_IJNSA_ILi64EEENSA_ILi128EEENSA_ILi32EEEEEEaNS5_IJlSB_lEEEaSK_NS4_8TiledMMAINS4_8MMA_AtomIJNS4_4SM904GMMA27MMA_64x128x32_S32S8S8_SS_TNEEEENS4_6LayoutINS5_IJSB_SB_SB_EEENS5_IJNSA_ILi0EEEST_ST_EEEEENS5_IJNS4_10UnderscoreESW_SW_EEEEENS4_23SM90_TMA_LOAD_MULTICASTENS4_14ComposedLayoutINS4_7SwizzleILi1ELi4ELi3EEENS4_18smem_ptr_flag_bitsILi8EEENSR_INS5_IJNSA_ILi8EEESI_EEENS5_IJSI_SB_EEEEEEEvNS4_8identityENS4_13SM90_TMA_LOADES19_vS1A_EENS_8epilogue10collective6detail29Sm90TmaWarpSpecializedAdapterINS1E_15DefaultEpilogueIaSK_SK_NS1D_6thread17LinearCombinationIaLi1EiiLNS1I_9ScaleType4KindE0ELNS_15FloatRoundStyleE2EaEENS1_15EpilogueDefaultEEEEEvvEEEEvNT_6ParamsE,@"STO_CUDA_ENTRY STV_DEFAULT"
_ZN7cutlass13device_kernelINS_4gemm6kernel13GemmUniversalIN4cute5tupleIJiiiiEEENS1_10collective13CollectiveMmaINS1_34MainloopSm90TmaGmmaWarpSpecializedILi5ENS5_IJNS4_1CILi1EEENSA_ILi2EEESB_EEENS1_32KernelTmaWarpSpecializedPingpongEEENS5_IJNSA_ILi64EEENSA_ILi128EEENSA_ILi32EEEEEEaNS5_IJlSB_lEEEaSK_NS4_8TiledMMAINS4_8MMA_AtomIJNS4_4SM904GMMA27MMA_64x128x32_S32S8S8_SS_TNEEEENS4_6LayoutINS5_IJSB_SB_SB_EEENS5_IJNSA_ILi0EEEST_ST_EEEEENS5_IJNS4_10UnderscoreESW_SW_EEEEENS4_23SM90_TMA_LOAD_MULTICASTENS4_14ComposedLayoutINS4_7SwizzleILi1ELi4ELi3EEENS4_18smem_ptr_flag_bitsILi8EEENSR_INS5_IJNSA_ILi8EEESI_EEENS5_IJSI_SB_EEEEEEEvNS4_8identityENS4_13SM90_TMA_LOADES19_vS1A_EENS_8epilogue10collective6detail29Sm90TmaWarpSpecializedAdapterINS1E_15DefaultEpilogueIaSK_SK_NS1D_6thread17LinearCombinationIaLi1EiiLNS1I_9ScaleType4KindE0ELNS_15FloatRoundStyleE2EaEENS1_15EpilogueDefaultEEEEEvvEEEEvNT_6ParamsE:
[----:B------:R-:W0:Y:S02]  /*0000*/  LDC R1, c[0x0][0x28] ;  /* 0x00000a00ff017b82 */ /* 0x000e240000000800 */
[----:B0-----:R-:W-:Y:S01]  /*0010*/  VIADD R1, R1, 0xfffffff8 ;  /* 0xfffffff801017836 */ /* 0x001fe20000000000 */
[----:B------:R-:W0:Y:S01]  /*0020*/  S2R R5, SR_TID.X ;  /* 0x0000000000057919 */ /* 0x000e220000002100 */
[----:B------:R-:W-:Y:S01]  /*0030*/  ELECT P0, URZ, PT ;  /* 0x00000000003f782f */ /* 0x000fe20003800000 */
[----:B------:R-:W-:Y:S01]  /*0040*/  BSSY B0, `(.L_x_0) ;  /* 0x000000f000007945 */ /* 0x000fe20003800000 */
[--C-:B0-----:R-:W-:Y:S02]  /*0050*/  SHF.R.U32.HI R0, RZ, 0x5, R5.reuse ;  /* 0x00000005ff007819 */ /* 0x101fe40000011605 */
[----:B------:R-:W-:-:S03]  /*0060*/  SHF.R.U32.HI R7, RZ, 0x7, R5 ;  /* 0x00000007ff077819 */ /* 0x000fc60000011605 */
[----:B------:R-:W0:Y:S04]  /*0070*/  SHFL.IDX PT, R2, R0, RZ, 0x1f ;  /* 0x00001fff00027589 */ /* 0x000e2800000e0000 */
[----:B------:R1:W2:Y:S01]  /*0080*/  SHFL.IDX PT, R10, R7, RZ, 0x1f ;  /* 0x00001fff070a7589 */ /* 0x0002a200000e0000 */
[----:B0-----:R-:W-:-:S13]  /*0090*/  ISETP.NE.OR P0, PT, R2, RZ, !P0 ;  /* 0x000000ff0200720c */ /* 0x001fda0004705670 */
[----:B-12---:R-:W-:Y:S05]  /*00a0*/  @P0 BRA `(.L_x_1) ;  /* 0x0000000000200947 */ /* 0x006fea0003800000 */
[----:B------:R-:W-:Y:S02]  /*00b0*/  ULDC.64 UR4, c[0x0][0x198] ;  /* 0x0000660000047ab9 */ /* 0x000fe40000000a00 */
[----:B------:R-:W-:Y:S02]  /*00c0*/  UIADD3 UR6, UP0, UR4, 0xf0, URZ ;  /* 0x000000f004067890 */ /* 0x000fe4000ff1e03f */
[----:B------:R-:W-:Y:S02]  /*00d0*/  UIADD3 UR4, UP1, UR4, 0x1f0, URZ ;  /* 0x000001f004047890 */ /* 0x000fe4000ff3e03f */
[----:B------:R-:W-:Y:S02]  /*00e0*/  UIADD3.X UR7, URZ, UR5, URZ, UP0, !UPT ;  /* 0x000000053f077290 */ /* 0x000fe400087fe43f */
[----:B------:R-:W-:-:S07]  /*00f0*/  UIADD3.X UR5, URZ, UR5, URZ, UP1, !UPT ;  /* 0x000000053f057290 */ /* 0x000fce0008ffe43f */
[----:B------:R0:W-:Y:S02]  /*0100*/  UTMACCTL.PF [UR6] ;  /* 0x00000000060079b9 */ /* 0x0001e40008040000 */
[----:B------:R0:W-:Y:S02]  /*0110*/  UTMACCTL.PF [UR4] ;  /* 0x00000000040079b9 */ /* 0x0001e40008040000 */
[----:B0-----:R-:W-:Y:S01]  /*0120*/  NOP ;  /* 0x0000000000007918 */ /* 0x001fe20000000000 */
.L_x_1:
[----:B------:R-:W-:Y:S05]  /*0130*/  BSYNC B0 ;  /* 0x0000000000007941 */ /* 0x000fea0003800000 */
.L_x_0:
[----:B------:R-:W0:Y:S01]  /*0140*/  SHFL.IDX PT, R8, R0, RZ, 0x1f ;  /* 0x00001fff00087589 */ /* 0x000e2200000e0000 */
[----:B------:R-:W-:Y:S02]  /*0150*/  SHF.R.S32.HI R4, RZ, 0x1f, R5 ;  /* 0x0000001fff047819 */ /* 0x000fe40000011405 */
[----:B0-----:R-:W-:-:S13]  /*0160*/  ISETP.NE.AND P0, PT, R8, RZ, PT ;  /* 0x000000ff0800720c */ /* 0x001fda0003f05270 */
[----:B------:R-:W-:Y:S05]  /*0170*/  @P0 BRA `(.L_x_2) ;  /* 0x0000000000600947 */ /* 0x000fea0003800000 */
[----:B------:R-:W0:Y:S01]  /*0180*/  S2UR UR8, SR_CgaCtaId ;  /* 0x00000000000879c3 */ /* 0x000e220000008800 */
[----:B------:R-:W-:Y:S01]  /*0190*/  UMOV UR4, 0x400 ;  /* 0x0000040000047882 */ /* 0x000fe20000000000 */
[----:B------:R-:W-:Y:S01]  /*01a0*/  UMOV UR5, 0x1 ;  /* 0x0000000100057882 */ /* 0x000fe20000000000 */
[----:B------:R-:W-:Y:S01]  /*01b0*/  UMOV UR6, 0x2 ;  /* 0x0000000200067882 */ /* 0x000fe20000000000 */
[----:B------:R-:W-:Y:S01]  /*01c0*/  ELECT P0, URZ, PT ;  /* 0x00000000003f782f */ /* 0x000fe20003800000 */
[----:B------:R-:W-:-:S04]  /*01d0*/  UIADD3 UR6, -UR6, 0x100000, URZ ;  /* 0x0010000006067890 */ /* 0x000fc8000fffe13f */
[----:B------:R-:W-:Y:S02]  /*01e0*/  USHF.L.U32 UR7, UR6, 0xb, URZ ;  /* 0x0000000b06077899 */ /* 0x000fe4000800063f */
[----:B------:R-:W-:Y:S02]  /*01f0*/  USHF.L.U32 UR6, UR6, 0x1, URZ ;  /* 0x0000000106067899 */ /* 0x000fe4000800063f */
[----:B0-----:R-:W-:Y:S02]  /*0200*/  ULEA UR8, UR8, UR4, 0x18 ;  /* 0x0000000408087291 */ /* 0x001fe4000f8ec03f */
[----:B------:R-:W-:-:S04]  /*0210*/  UIADD3 UR4, -UR5, 0x100000, URZ ;  /* 0x0010000005047890 */ /* 0x000fc8000fffe13f */
[----:B------:R-:W-:Y:S02]  /*0220*/  USHF.L.U32 UR5, UR4, 0xb, URZ ;  /* 0x0000000b04057899 */ /* 0x000fe4000800063f */
[----:B------:R-:W-:Y:S01]  /*0230*/  USHF.L.U32 UR4, UR4, 0x1, URZ ;  /* 0x0000000104047899 */ /* 0x000fe2000800063f */
[----:B------:R-:W0:Y:S11]  /*0240*/  FENCE.VIEW.ASYNC.S ;  /* 0x00000000000073c6 */ /* 0x000e360000000000 */
[----:B0-----:R0:W1:Y:S01]  /*0250*/  SYNCS.EXCH.64 URZ, [UR8], UR4 ;  /* 0x00000004083f75b2 */ /* 0x0010620008000100 */
[----:B------:R0:W2:Y:S01]  /*0260*/  SYNCS.EXCH.64 URZ, [UR8+0x28], UR6 ;  /* 0x00002806083f75b2 */ /* 0x0000a20008000100 */
[----:B------:R0:W3:Y:S01]  /*0270*/  SYNCS.EXCH.64 URZ, [UR8+0x8], UR4 ;  /* 0x00000804083f75b2 */ /* 0x0000e20008000100 */
[----:B------:R0:W4:Y:S01]  /*0280*/  SYNCS.EXCH.64 URZ, [UR8+0x30], UR6 ;  /* 0x00003006083f75b2 */ /* 0x0001220008000100 */
[----:B------:R0:W0:Y:S01]  /*0290*/  SYNCS.EXCH.64 URZ, [UR8+0x10], UR4 ;  /* 0x00001004083f75b2 */ /* 0x0000220008000100 */
[----:B------:R0:W0:Y:S01]  /*02a0*/  SYNCS.EXCH.64 URZ, [UR8+0x38], UR6 ;  /* 0x00003806083f75b2 */ /* 0x0000220008000100 */
[----:B------:R0:W0:Y:S01]  /*02b0*/  SYNCS.EXCH.64 URZ, [UR8+0x18], UR4 ;  /* 0x00001804083f75b2 */ /* 0x0000220008000100 */
[----:B------:R0:W0:Y:S01]  /*02c0*/  SYNCS.EXCH.64 URZ, [UR8+0x40], UR6 ;  /* 0x00004006083f75b2 */ /* 0x0000220008000100 */
[----:B------:R0:W0:Y:S01]  /*02d0*/  SYNCS.EXCH.64 URZ, [UR8+0x20], UR4 ;  /* 0x00002004083f75b2 */ /* 0x0000220008000100 */
[----:B------:R0:W0:Y:S01]  /*02e0*/  SYNCS.EXCH.64 URZ, [UR8+0x48], UR6 ;  /* 0x00004806083f75b2 */ /* 0x0000220008000100 */
[----:B------:R-:W-:Y:S01]  /*02f0*/  NOP ;  /* 0x0000000000007918 */ /* 0x000fe20000000000 */
.L_x_2:
[----:B------:R-:W-:Y:S01]  /*0300*/  LEA.HI R4, R4, R5, RZ, 0x7 ;  /* 0x0000000504047211 */ /* 0x000fe200078f38ff */
[----:B------:R-:W5:Y:S01]  /*0310*/  SHFL.IDX PT, R14, R0, RZ, 0x1f ;  /* 0x00001fff000e7589 */ /* 0x000f6200000e0000 */
[----:B------:R-:W1:Y:S01]  /*0320*/  S2UR UR12, SR_CTAID.X ;  /* 0x00000000000c79c3 */ /* 0x000e620000002500 */
[----:B------:R-:W-:Y:S02]  /*0330*/  ELECT P0, URZ, PT ;  /* 0x00000000003f782f */ /* 0x000fe40003800000 */
[----:B------:R-:W-:Y:S01]  /*0340*/  LOP3.LUT R4, R4, 0xffffff80, RZ, 0xc0, !PT ;  /* 0xffffff8004047812 */ /* 0x000fe200078ec0ff */
[----:B------:R-:W2:Y:S01]  /*0350*/  SHFL.IDX PT, R13, R0, RZ, 0x1f ;  /* 0x00001fff000d7589 */ /* 0x000ea200000e0000 */
[----:B------:R-:W-:Y:S01]  /*0360*/  ELECT P1, URZ, PT ;  /* 0x00000000003f782f */ /* 0x000fe20003820000 */
[----:B------:R-:W-:Y:S01]  /*0370*/  NOP ;  /* 0x0000000000007918 */ /* 0x000fe20000000000 */
[----:B0-----:R-:W-:Y:S01]  /*0380*/  ULDC UR4, c[0x0][0x150] ;  /* 0x0000540000047ab9 */ /* 0x001fe20000000800 */
[----:B------:R-:W-:Y:S01]  /*0390*/  IMAD.IADD R4, R5, 0x1, -R4 ;  /* 0x0000000105047824 */ /* 0x000fe200078e0a04 */
[----:B------:R-:W0:Y:S01]  /*03a0*/  S2R R6, SR_CTAID.Y ;  /* 0x0000000000067919 */ /* 0x000e220000002600 */
[----:B------:R-:W3:Y:S01]  /*03b0*/  LDC R21, c[0x0][0x148] ;  /* 0x00005200ff157b82 */ /* 0x000ee20000000800 */
[----:B------:R-:W-:Y:S01]  /*03c0*/  UMOV UR11, 0x80 ;  /* 0x00000080000b7882 */ /* 0x000fe20000000000 */
[----:B------:R-:W-:Y:S01]  /*03d0*/  NOP ;  /* 0x0000000000007918 */ /* 0x000fe20000000000 */
[----:B------:R-:W-:Y:S01]  /*03e0*/  SHF.R.S32.HI R3, RZ, 0x1f, R4 ;  /* 0x0000001fff037819 */ /* 0x000fe20000011404 */
[----:B------:R-:W4:Y:S01]  /*03f0*/  SHFL.IDX PT, R15, R7, RZ, 0x1f ;  /* 0x00001fff070f7589 */ /* 0x000f2200000e0000 */
[C---:B------:R-:W-:Y:S01]  /*0400*/  VIADD R33, R10.reuse, 0xffffffff ;  /* 0xffffffff0a217836 */ /* 0x040fe20000000000 */
[----:B------:R-:W-:-:S02]  /*0410*/  ISETP.NE.AND P2, PT, R10, RZ, PT ;  /* 0x000000ff0a00720c */ /* 0x000fc40003f45270 */
[----:B------:R-:W-:Y:S02]  /*0420*/  LEA.HI R9, R3, R4, RZ, 0x3 ;  /* 0x0000000403097211 */ /* 0x000fe400078f18ff */
[----:B------:R-:W-:Y:S02]  /*0430*/  ISETP.GE.U32.AND P5, PT, R33, 0x2, PT ;  /* 0x000000022100780c */ /* 0x000fe40003fa6070 */
[--C-:B------:R-:W-:Y:S02]  /*0440*/  SHF.R.S32.HI R11, RZ, 0x3, R9.reuse ;  /* 0x00000003ff0b7819 */ /* 0x100fe40000011409 */
[----:B------:R-:W-:Y:S02]  /*0450*/  SHF.R.S32.HI R12, RZ, 0x1f, R9 ;  /* 0x0000001fff0c7819 */ /* 0x000fe40000011409 */
[----:B-----5:R-:W-:Y:S02]  /*0460*/  ISETP.NE.OR P0, PT, R14, RZ, !P0 ;  /* 0x000000ff0e00720c */ /* 0x020fe40004705670 */
[----:B------:R-:W-:Y:S01]  /*0470*/  LEA.HI R12, R12, R11, RZ, 0x2 ;  /* 0x0000000b0c0c7211 */ /* 0x000fe200078f10ff */
[----:B------:R-:W5:Y:S01]  /*0480*/  LDC R14, c[0x0][0x140] ;  /* 0x00005000ff0e7b82 */ /* 0x000f620000000800 */
[----:B--2---:R-:W-:-:S02]  /*0490*/  ISETP.NE.OR P1, PT, R13, RZ, !P1 ;  /* 0x000000ff0d00720c */ /* 0x004fc40004f25670 */
[----:B------:R-:W-:Y:S02]  /*04a0*/  LOP3.LUT R12, R12, 0xfffffffc, RZ, 0xc0, !PT ;  /* 0xfffffffc0c0c7812 */ /* 0x000fe400078ec0ff */
[----:B-1----:R-:W-:Y:S02]  /*04b0*/  I2FP.F32.U32 R0, UR12 ;  /* 0x0000000c00007c45 */ /* 0x002fe40008201000 */
[----:B------:R-:W-:Y:S01]  /*04c0*/  SHF.R.S32.HI R9, RZ, 0x1f, R2 ;  /* 0x0000001fff097819 */ /* 0x000fe20000011402 */
[----:B------:R-:W-:Y:S01]  /*04d0*/  IMAD.IADD R12, R11, 0x1, -R12 ;  /* 0x000000010b0c7824 */ /* 0x000fe200078e0a0c */
[----:B------:R-:W-:Y:S01]  /*04e0*/  SHF.R.S32.HI R11, RZ, 0x1f, R8 ;  /* 0x0000001fff0b7819 */ /* 0x000fe20000011408 */
[----:B------:R-:W-:Y:S01]  /*04f0*/  VOTEU.ALL UP0, P0 ;  /* 0x00000000003f7886 */ /* 0x000fe20000000000 */
[----:B------:R-:W-:Y:S01]  /*0500*/  FMUL R0, R0, UR4 ;  /* 0x0000000400007c20 */ /* 0x000fe20008400000 */
[----:B------:R-:W-:Y:S01]  /*0510*/  ULDC UR4, c[0x0][0x154] ;  /* 0x0000550000047ab9 */ /* 0x000fe20000000800 */
[----:B------:R-:W-:Y:S01]  /*0520*/  LEA.HI R11, R11, R8, RZ, 0x2 ;  /* 0x000000080b0b7211 */ /* 0x000fe200078f10ff */
[----:B------:R-:W-:Y:S01]  /*0530*/  VOTEU.ALL UP1, P1 ;  /* 0x00000000003f7886 */ /* 0x000fe20000820000 */
[----:B------:R-:W1:Y:S01]  /*0540*/  @!UP0 S2UR UR7, SR_CgaCtaId ;  /* 0x00000000000789c3 */ /* 0x000e620000008800 */
[----:B------:R-:W-:Y:S01]  /*0550*/  LEA.HI R9, R9, R2, RZ, 0x2 ;  /* 0x0000000209097211 */ /* 0x000fe200078f10ff */
[----:B------:R-:W2:Y:S01]  /*0560*/  F2I.U32.TRUNC.NTZ R0, R0 ;  /* 0x0000000000007305 */ /* 0x000ea2000020f000 */
[----:B------:R-:W-:Y:S01]  /*0570*/  LOP3.LUT R11, R11, 0x3ffffffc, RZ, 0xc0, !PT ;  /* 0x3ffffffc0b0b7812 */ /* 0x000fe200078ec0ff */
[----:B------:R-:W-:Y:S01]  /*0580*/  @!UP0 UMOV UR6, 0x400 ;  /* 0x0000040000068882 */ /* 0x000fe20000000000 */
[----:B------:R-:W-:Y:S01]  /*0590*/  LOP3.LUT R9, R9, 0xfffffffc, RZ, 0xc0, !PT ;  /* 0xfffffffc09097812 */ /* 0x000fe200078ec0ff */
[----:B------:R-:W-:Y:S01]  /*05a0*/  @!UP1 UMOV UR9, 0x400 ;  /* 0x0000040000099882 */ /* 0x000fe20000000000 */
[----:B------:R-:W-:Y:S01]  /*05b0*/  VOTEU.ALL UP2, P1 ;  /* 0x00000000003f7886 */ /* 0x000fe20000840000 */
[----:B------:R-:W-:Y:S01]  /*05c0*/  IMAD.IADD R11, R8, 0x1, -R11 ;  /* 0x00000001080b7824 */ /* 0x000fe200078e0a0b */
[----:B0-----:R-:W-:Y:S01]  /*05d0*/  I2FP.F32.U32 R8, R6 ;  /* 0x0000000600087245 */ /* 0x001fe20000201000 */
[----:B------:R-:W0:Y:S01]  /*05e0*/  @!UP1 S2UR UR10, SR_CgaCtaId ;  /* 0x00000000000a99c3 */ /* 0x000e220000008800 */
[----:B-----5:R-:W-:Y:S01]  /*05f0*/  ISETP.EQ.U32.AND P3, PT, R14, 0x1, PT ;  /* 0x000000010e00780c */ /* 0x020fe20003f62070 */
[----:B------:R-:W-:Y:S01]  /*0600*/  IMAD R11, R11, 0x4, R12 ;  /* 0x000000040b0b7824 */ /* 0x000fe200078e020c */
[----:B------:R-:W-:Y:S01]  /*0610*/  VOTEU.ALL UP3, P1 ;  /* 0x00000000003f7886 */ /* 0x000fe20000860000 */
[----:B------:R-:W-:Y:S01]  /*0620*/  FMUL R8, R8, UR4 ;  /* 0x0000000408087c20 */ /* 0x000fe20008400000 */
[----:B------:R-:W-:Y:S01]  /*0630*/  UMOV UR4, 0x20 ;  /* 0x0000002000047882 */ /* 0x000fe20000000000 */
[----:B------:R-:W-:Y:S01]  /*0640*/  IMAD.IADD R14, R2, 0x1, -R9 ;  /* 0x00000001020e7824 */ /* 0x000fe200078e0a09 */
[----:B------:R-:W-:-:S04]  /*0650*/  @!UP0 UIADD3 UR4, -UR4, 0x100000, URZ ;  /* 0x0010000004048890 */ /* 0x000fc8000fffe13f */
[----:B------:R-:W-:Y:S02]  /*0660*/  @!UP0 USHF.L.U32 UR5, UR4, 0xb, URZ ;  /* 0x0000000b04058899 */ /* 0x000fe4000800063f */
[----:B------:R-:W-:Y:S01]  /*0670*/  @!UP0 USHF.L.U32 UR4, UR4, 0x1, URZ ;  /* 0x0000000104048899 */ /* 0x000fe2000800063f */
[----:B------:R-:W5:Y:S01]  /*0680*/  LDC R13, c[0x0][0x144] ;  /* 0x00005100ff0d7b82 */ /* 0x000f620000000800 */
[C---:B------:R-:W-:Y:S01]  /*0690*/  IMAD.SHL.U32 R88, R11.reuse, 0x4, RZ ;  /* 0x000000040b587824 */ /* 0x040fe200078e00ff */
[----:B------:R-:W3:Y:S01]  /*06a0*/  F2I.U32.TRUNC.NTZ R8, R8 ;  /* 0x0000000800087305 */ /* 0x000ee2000020f000 */
[----:B--2---:R-:W-:Y:S01]  /*06b0*/  IMAD.MOV R0, RZ, RZ, -R0 ;  /* 0x000000ffff007224 */ /* 0x004fe200078e0a00 */
[----:B------:R-:W-:Y:S01]  /*06c0*/  VOTEU.ALL UP4, P1 ;  /* 0x00000000003f7886 */ /* 0x000fe20000880000 */
[----:B------:R-:W-:Y:S01]  /*06d0*/  VOTEU.ALL UP5, P1 ;  /* 0x00000000003f7886 */ /* 0x000fe200008a0000 */
[----:B-1----:R-:W-:Y:S01]  /*06e0*/  @!UP0 ULEA UR8, UR7, UR6, 0x18 ;  /* 0x0000000607088291 */ /* 0x002fe2000f8ec03f */
[----:B------:R-:W-:Y:S01]  /*06f0*/  LOP3.LUT R88, R11, 0xc, R88, 0x78, !PT ;  /* 0x0000000c0b587812 */ /* 0x000fe200078e7858 */
[----:B------:R-:W-:-:S04]  /*0700*/  @!UP1 UIADD3 UR6, -UR11, 0x100000, URZ ;  /* 0x001000000b069890 */ /* 0x000fc8000fffe13f */
[----:B------:R-:W-:Y:S02]  /*0710*/  @!UP1 USHF.L.U32 UR7, UR6, 0xb, URZ ;  /* 0x0000000b06079899 */ /* 0x000fe4000800063f */
[----:B------:R-:W-:Y:S01]  /*0720*/  @!UP1 USHF.L.U32 UR6, UR6, 0x1, URZ ;  /* 0x0000000106069899 */ /* 0x000fe2000800063f */
[C---:B------:R-:W-:Y:S01]  /*0730*/  ISETP.NE.AND P1, PT, R14.reuse, 0x3, PT ;  /* 0x000000030e00780c */ /* 0x040fe20003f25270 */
[----:B------:R-:W-:Y:S01]  /*0740*/  VOTEU.ALL UP0, P0 ;  /* 0x00000000003f7886 */ /* 0x000fe20000000000 */
[----:B----4-:R-:W-:Y:S02]  /*0750*/  R2UR UR43, R15 ;  /* 0x000000000f2b72ca */ /* 0x010fe400000e0000 */
[----:B------:R-:W-:Y:S01]  /*0760*/  ISETP.EQ.OR P1, PT, R14, RZ, !P1 ;  /* 0x000000ff0e00720c */ /* 0x000fe20004f22670 */
[----:B0-----:R-:W-:Y:S01]  /*0770*/  @!UP1 ULEA UR9, UR10, UR9, 0x18 ;  /* 0x000000090a099291 */ /* 0x001fe2000f8ec03f */
[----:B---3--:R-:W-:Y:S01]  /*0780*/  IMAD.MOV R24, RZ, RZ, -R8 ;  /* 0x000000ffff187224 */ /* 0x008fe200078e0a08 */
[----:B------:R-:W-:Y:S01]  /*0790*/  VOTEU.ALL UP1, P0 ;  /* 0x00000000003f7886 */ /* 0x000fe20000020000 */
[----:B------:R-:W-:Y:S01]  /*07a0*/  LOP3.LUT P0, RZ, R4, 0x7, RZ, 0xc0, !PT ;  /* 0x0000000704ff7812 */ /* 0x000fe2000780c0ff */
[----:B------:R-:W0:Y:S02]  /*07b0*/  FENCE.VIEW.ASYNC.S ;  /* 0x00000000000073c6 */ /* 0x000e240000000000 */
[----:B0-----:R0:W1:Y:S01]  /*07c0*/  @!UP0 SYNCS.EXCH.64 URZ, [UR8+0x80], UR4 ;  /* 0x00008004083f85b2 */ /* 0x0010620008000100 */
[----:B------:R-:W-:Y:S01]  /*07d0*/  IMAD R9, R21, R24, R6 ;  /* 0x0000001815097224 */ /* 0x000fe200078e0206 */
[----:B------:R-:W-:Y:S01]  /*07e0*/  ISETP.EQ.AND P1, PT, R10, RZ, P1 ;  /* 0x000000ff0a00720c */ /* 0x000fe20000f22270 */
[----:B-----5:R-:W-:Y:S01]  /*07f0*/  IMAD R20, R13, R0, UR12 ;  /* 0x0000000c0d147e24 */ /* 0x020fe2000f8e0200 */
[----:B------:R-:W-:-:S02]  /*0800*/  ISETP.LT.U32.AND P0, PT, R88, 0x2, !P0 ;  /* 0x000000025800780c */ /* 0x000fc40004701070 */
[----:B------:R-:W-:Y:S02]  /*0810*/  ISETP.NE.AND P4, PT, R9, R88, PT ;  /* 0x000000580900720c */ /* 0x000fe40003f85270 */
[----:B------:R-:W-:Y:S02]  /*0820*/  SEL R23, RZ, 0x1, !P1 ;  /* 0x00000001ff177807 */ /* 0x000fe40004800000 */
[----:B------:R-:W-:Y:S02]  /*0830*/  ISETP.EQ.OR P4, PT, R20, RZ, !P4 ;  /* 0x000000ff1400720c */ /* 0x000fe40006782670 */
[----:B------:R-:W-:Y:S02]  /*0840*/  SEL R23, R23, 0x2, P5 ;  /* 0x0000000217177807 */ /* 0x000fe40002800000 */
[----:B------:R-:W-:Y:S01]  /*0850*/  PLOP3.LUT P0, PT, P0, P4, PT, 0x80, 0x0 ;  /* 0x000000000000781c */ /* 0x000fe20000709070 */
[----:B------:R0:W2:Y:S01]  /*0860*/  @!UP1 SYNCS.EXCH.64 URZ, [UR8+0x88], UR4 ;  /* 0x00008804083f95b2 */ /* 0x0000a20008000100 */
[----:B------:R-:W-:-:S02]  /*0870*/  NOP ;  /* 0x0000000000007918 */ /* 0x000fc40000000000 */
[----:B------:R-:W-:Y:S01]  /*0880*/  P2R R101, PR, RZ, 0x1 ;  /* 0x00000001ff657803 */ /* 0x000fe20000000000 */
[----:B------:R0:W3:Y:S01]  /*0890*/  @!UP2 SYNCS.EXCH.64 URZ, [UR9+0x60], UR6 ;  /* 0x00006006093fa5b2 */ /* 0x0000e20008000100 */
[----:B------:R0:W4:Y:S01]  /*08a0*/  @!UP3 SYNCS.EXCH.64 URZ, [UR9+0x68], UR6 ;  /* 0x00006806093fb5b2 */ /* 0x0001220008000100 */
[----:B------:R0:W0:Y:S01]  /*08b0*/  @!UP4 SYNCS.EXCH.64 URZ, [UR9+0x70], UR6 ;  /* 0x00007006093fc5b2 */ /* 0x0000220008000100 */
[----:B------:R0:W0:Y:S01]  /*08c0*/  @!UP5 SYNCS.EXCH.64 URZ, [UR9+0x78], UR6 ;  /* 0x00007806093fd5b2 */ /* 0x0000220008000100 */
[----:B------:R-:W-:Y:S01]  /*08d0*/  NOP ;  /* 0x0000000000007918 */ /* 0x000fe20000000000 */
[----:B-1----:R-:W-:Y:S05]  /*08e0*/  @!P3 BRA `(.L_x_3) ;  /* 0x000000000008b947 */ /* 0x002fea0003800000 */
[----:B0-234-:R-:W-:Y:S01]  /*08f0*/  UCGABAR_ARV ;  /* 0x00000000000079c7 */ /* 0x01dfe20008000000 */
[----:B------:R-:W-:Y:S05]  /*0900*/  BRA `(.L_x_4) ;  /* 0x0000000000047947 */ /* 0x000fea0003800000 */
.L_x_3:
[----:B0-234-:R-:W-:Y:S01]  /*0910*/  NOP ;  /* 0x0000000000007918 */ /* 0x01dfe20000000000 */
.L_x_4:
[----:B------:R-:W-:Y:S01]  /*0920*/  ULDC.64 UR4, c[0x0][0x598] ;  /* 0x0001660000047ab9 */ /* 0x000fe20000000a00 */
[----:B------:R-:W-:Y:S01]  /*0930*/  ULDC.64 UR36, c[0x0][0x208] ;  /* 0x0000820000247ab9 */ /* 0x000fe20000000a00 */
[----:B------:R-:W-:-:S04]  /*0940*/  ISETP.NE.U32.AND P0, PT, RZ, UR4, PT ;  /* 0x00000004ff007c0c */ /* 0x000fc8000bf05070 */
[----:B------:R-:W-:-:S13]  /*0950*/  ISETP.NE.AND.EX P0, PT, RZ, UR5, PT, P0 ;  /* 0x00000005ff007c0c */ /* 0x000fda000bf05300 */
[----:B------:R-:W-:Y:S05]  /*0960*/  @!P0 BRA `(.L_x_5) ;  /* 0x00000000001c8947 */ /* 0x000fea0003800000 */
[----:B------:R-:W0:Y:S02]  /*0970*/  LDC.64 R8, c[0x0][0x598] ;  /* 0x00016600ff087b82 */ /* 0x000e240000000a00 */
[----:B0-----:R-:W2:Y:S02]  /*0980*/  LDG.E.64 R8, desc[UR36][R8.64] ;  /* 0x0000002408087981 */ /* 0x001ea4000c1e1b00 */
[----:B--2---:R-:W-:-:S04]  /*0990*/  ISETP.NE.U32.AND P0, PT, R8, RZ, PT ;  /* 0x000000ff0800720c */ /* 0x004fc80003f05070 */
[----:B------:R-:W-:-:S13]  /*09a0*/  ISETP.NE.AND.EX P0, PT, R9, RZ, PT, P0 ;  /* 0x000000ff0900720c */ /* 0x000fda0003f05300 */
[----:B------:R-:W-:Y:S05]  /*09b0*/  @!P0 BRA `(.L_x_5) ;  /* 0x0000000000088947 */ /* 0x000fea0003800000 */
[----:B------:R0:W5:Y:S01]  /*09c0*/  LD.E R89, desc[UR36][R8.64] ;  /* 0x0000002408597980 */ /* 0x000162000c101900 */
[----:B------:R-:W-:Y:S05]  /*09d0*/  BRA `(.L_x_6) ;  /* 0x0000000000247947 */ /* 0x000fea0003800000 */
.L_x_5:
[----:B------:R-:W-:Y:S02]  /*09e0*/  ULDC.64 UR4, c[0x0][0x588] ;  /* 0x0001620000047ab9 */ /* 0x000fe40000000a00 */
[----:B------:R-:W-:-:S04]  /*09f0*/  ISETP.NE.U32.AND P0, PT, RZ, UR4, PT ;  /* 0x00000004ff007c0c */ /* 0x000fc8000bf05070 */
[----:B------:R-:W-:-:S13]  /*0a00*/  ISETP.NE.AND.EX P0, PT, RZ, UR5, PT, P0 ;  /* 0x00000005ff007c0c */ /* 0x000fda000bf05300 */
[----:B------:R-:W-:Y:S05]  /*0a10*/  @!P0 BRA `(.L_x_7) ;  /* 0x00000000000c8947 */ /* 0x000fea0003800000 */
[----:B------:R-:W0:Y:S02]  /*0a20*/  LDC.64 R8, c[0x0][0x588] ;  /* 0x00016200ff087b82 */ /* 0x000e240000000a00 */
[----:B0-----:R1:W5:Y:S01]  /*0a30*/  LDG.E R89, desc[UR36][R8.64] ;  /* 0x0000002408597981 */ /* 0x001362000c1e1900 */
[----:B------:R-:W-:Y:S05]  /*0a40*/  BRA `(.L_x_6) ;  /* 0x0000000000087947 */ /* 0x000fea0003800000 */
.L_x_7:
[----:B------:R-:W-:Y:S02]  /*0a50*/  ULDC UR4, c[0x0][0x580] ;  /* 0x0001600000047ab9 */ /* 0x000fe40000000800 */
[----:B------:R-:W-:-:S07]  /*0a60*/  IMAD.U32 R89, RZ, RZ, UR4 ;  /* 0x00000004ff597e24 */ /* 0x000fce000f8e00ff */
.L_x_6:
[----:B------:R-:W-:Y:S02]  /*0a70*/  ULDC.64 UR4, c[0x0][0x5a0] ;  /* 0x0001680000047ab9 */ /* 0x000fe40000000a00 */
[----:B------:R-:W-:-:S04]  /*0a80*/  ISETP.NE.U32.AND P0, PT, RZ, UR4, PT ;  /* 0x00000004ff007c0c */ /* 0x000fc8000bf05070 */
[----:B------:R-:W-:-:S13]  /*0a90*/  ISETP.NE.AND.EX P0, PT, RZ, UR5, PT, P0 ;  /* 0x00000005ff007c0c */ /* 0x000fda000bf05300 */
[----:B------:R-:W-:Y:S05]  /*0aa0*/  @!P0 BRA `(.L_x_8) ;  /* 0x00000000001c8947 */ /* 0x000fea0003800000 */
[----:B01----:R-:W0:Y:S02]  /*0ab0*/  LDC.64 R8, c[0x0][0x5a0] ;  /* 0x00016800ff087b82 */ /* 0x003e240000000a00 */
[----:B0-----:R-:W2:Y:S02]  /*0ac0*/  LDG.E.64 R8, desc[UR36][R8.64] ;  /* 0x0000002408087981 */ /* 0x001ea4000c1e1b00 */
[----:B--2---:R-:W-:-:S04]  /*0ad0*/  ISETP.NE.U32.AND P0, PT, R8, RZ, PT ;  /* 0x000000ff0800720c */ /* 0x004fc80003f05070 */
[----:B------:R-:W-:-:S13]  /*0ae0*/  ISETP.NE.AND.EX P0, PT, R9, RZ, PT, P0 ;  /* 0x000000ff0900720c */ /* 0x000fda0003f05300 */
[----:B------:R-:W-:Y:S05]  /*0af0*/  @!P0 BRA `(.L_x_8) ;  /* 0x0000000000088947 */ /* 0x000fea0003800000 */
[----:B------:R0:W5:Y:S01]  /*0b00*/  LD.E R90, desc[UR36][R8.64] ;  /* 0x00000024085a7980 */ /* 0x000162000c101900 */
[----:B------:R-:W-:Y:S05]  /*0b10*/  BRA `(.L_x_9) ;  /* 0x0000000000247947 */ /* 0x000fea0003800000 */
.L_x_8:
[----:B------:R-:W-:Y:S02]  /*0b20*/  ULDC.64 UR4, c[0x0][0x590] ;  /* 0x0001640000047ab9 */ /* 0x000fe40000000a00 */
[----:B------:R-:W-:-:S04]  /*0b30*/  ISETP.NE.U32.AND P0, PT, RZ, UR4, PT ;  /* 0x00000004ff007c0c */ /* 0x000fc8000bf05070 */
[----:B------:R-:W-:-:S13]  /*0b40*/  ISETP.NE.AND.EX P0, PT, RZ, UR5, PT, P0 ;  /* 0x00000005ff007c0c */ /* 0x000fda000bf05300 */
[----:B------:R-:W-:Y:S05]  /*0b50*/  @!P0 BRA `(.L_x_10) ;  /* 0x00000000000c8947 */ /* 0x000fea0003800000 */
[----:B------:R-:W2:Y:S02]  /*0b60*/  LDC.64 R90, c[0x0][0x590] ;  /* 0x00016400ff5a7b82 */ /* 0x000ea40000000a00 */
[----:B--2---:R2:W5:Y:S01]  /*0b70*/  LDG.E R90, desc[UR36][R90.64] ;  /* 0x000000245a5a7981 */ /* 0x004562000c1e1900 */
[----:B------:R-:W-:Y:S05]  /*0b80*/  BRA `(.L_x_9) ;  /* 0x0000000000087947 */ /* 0x000fea0003800000 */
.L_x_10:
[----:B------:R-:W-:Y:S02]  /*0b90*/  ULDC UR4, c[0x0][0x584] ;  /* 0x0001610000047ab9 */ /* 0x000fe40000000800 */
[----:B------:R-:W-:-:S07]  /*0ba0*/  IMAD.U32 R90, RZ, RZ, UR4 ;  /* 0x00000004ff5a7e24 */ /* 0x000fce000f8e00ff */
.L_x_9:
[----:B------:R-:W3:Y:S01]  /*0bb0*/  LDC R2, c[0x0][0x65c] ;  /* 0x00019700ff027b82 */ /* 0x000ee20000000800 */
[----:B------:R-:W-:Y:S01]  /*0bc0*/  ULDC UR6, c[0x0][0x28c] ;  /* 0x0000a30000067ab9 */ /* 0x000fe20000000800 */
[----:B------:R-:W-:Y:S01]  /*0bd0*/  ISETP.NE.AND P0, PT, R10, 0x2, PT ;  /* 0x000000020a00780c */ /* 0x000fe20003f05270 */
[----:B------:R-:W-:Y:S01]  /*0be0*/  UIADD3 UR6, UR6, 0x1f, URZ ;  /* 0x0000001f06067890 */ /* 0x000fe2000fffe03f */
[----:B01----:R-:W-:Y:S01]  /*0bf0*/  IMAD.U32 R8, RZ, RZ, UR12 ;  /* 0x0000000cff087e24 */ /* 0x003fe2000f8e00ff */
[----:B------:R-:W-:Y:S01]  /*0c00*/  UMOV UR39, URZ ;  /* 0x0000003f00277c82 */ /* 0x000fe20008000000 */
[----:B------:R-:W-:Y:S01]  /*0c10*/  UMOV UR38, URZ ;  /* 0x0000003f00267c82 */ /* 0x000fe20008000000 */
[----:B------:R-:W-:Y:S01]  /*0c20*/  USHF.R.S32.HI UR7, URZ, 0x1f, UR6 ;  /* 0x0000001f3f077899 */ /* 0x000fe20008011406 */
[----:B------:R-:W-:-:S03]  /*0c30*/  ULDC.64 UR8, c[0x0][0x650] ;  /* 0x0001940000087ab9 */ /* 0x000fc60000000a00 */
[----:B------:R-:W-:-:S04]  /*0c40*/  ULEA.HI UR7, UR7, UR6, URZ, 0x5 ;  /* 0x0000000607077291 */ /* 0x000fc8000f8f283f */
[----:B------:R-:W-:Y:S01]  /*0c50*/  USHF.R.S32.HI UR40, URZ, 0x5, UR7 ;  /* 0x000000053f287899 */ /* 0x000fe20008011407 */
[----:B---3--:R-:W-:-:S13]  /*0c60*/  ISETP.NE.AND P1, PT, R2, 0x1, PT ;  /* 0x000000010200780c */ /* 0x008fda0003f25270 */
[----:B------:R-:W0:Y:S01]  /*0c70*/  @P1 LDC R17, c[0x0][0x10] ;  /* 0x00000400ff111b82 */ /* 0x000e220000000800 */
[----:B------:R-:W-:Y:S02]  /*0c80*/  @P1 IMAD.MOV.U32 R7, RZ, RZ, RZ ;  /* 0x000000ffff071224 */ /* 0x000fe400078e00ff */
[----:B------:R-:W-:-:S05]  /*0c90*/  @P1 IMAD.MOV.U32 R9, RZ, RZ, RZ ;  /* 0x000000ffff091224 */ /* 0x000fca00078e00ff */
[----:B------:R-:W1:Y:S01]  /*0ca0*/  @!P1 LDC R11, c[0x0][0xc] ;  /* 0x00000300ff0b9b82 */ /* 0x000e620000000800 */
[----:B------:R-:W-:Y:S01]  /*0cb0*/  ULDC UR4, c[0x0][0xc] ;  /* 0x0000030000047ab9 */ /* 0x000fe20000000800 */
[----:B------:R-:W-:Y:S02]  /*0cc0*/  ULDC UR5, c[0x0][0x10] ;  /* 0x0000040000057ab9 */ /* 0x000fe40000000800 */
[----:B------:R-:W-:-:S04]  /*0cd0*/  UIMAD.WIDE.U32 UR4, UR4, UR5, URZ ;  /* 0x00000005040472a5 */ /* 0x000fc8000f8e003f */
[----:B------:R-:W3:Y:S01]  /*0ce0*/  LDC R0, c[0x0][0x14] ;  /* 0x00000500ff007b82 */ /* 0x000ee20000000800 */
[----:B0-----:R-:W-:-:S04]  /*0cf0*/  @P1 IMAD.WIDE.U32 R16, R17, UR12, R6 ;  /* 0x0000000c11101c25 */ /* 0x001fc8000f8e0006 */
[----:B------:R-:W-:Y:S02]  /*0d00*/  @P1 IMAD.IADD R17, R17, 0x1, R9 ;  /* 0x0000000111111824 */ /* 0x000fe400078e0209 */
[----:B------:R-:W-:Y:S02]  /*0d10*/  IMAD.MOV.U32 R9, RZ, RZ, RZ ;  /* 0x000000ffff097224 */ /* 0x000fe400078e00ff */
[----:B-1----:R-:W-:-:S04]  /*0d20*/  @!P1 IMAD.WIDE.U32 R8, R6, R11, R8 ;  /* 0x0000000b06089225 */ /* 0x002fc800078e0008 */
[----:B------:R-:W-:Y:S02]  /*0d30*/  @!P1 IMAD.MOV.U32 R16, RZ, RZ, R8 ;  /* 0x000000ffff109224 */ /* 0x000fe400078e0008 */
[----:B---3--:R-:W-:-:S04]  /*0d40*/  IMAD.WIDE.U32 R12, R0, UR4, RZ ;  /* 0x00000004000c7c25 */ /* 0x008fc8000f8e00ff */
[----:B------:R-:W-:Y:S01]  /*0d50*/  IMAD R10, R0, UR5, RZ ;  /* 0x00000005000a7c24 */ /* 0x000fe2000f8e02ff */
[----:B------:R0:W-:Y:S01]  /*0d60*/  STL.64 [R1], R12 ;  /* 0x0000000c01007387 */ /* 0x0001e20000100a00 */
[----:B------:R-:W-:Y:S02]  /*0d70*/  @!P1 IMAD.MOV.U32 R17, RZ, RZ, R9 ;  /* 0x000000ffff119224 */ /* 0x000fe400078e0009 */
[----:B------:R-:W-:Y:S01]  /*0d80*/  IMAD.IADD R0, R13, 0x1, R10 ;  /* 0x000000010d007824 */ /* 0x000fe200078e020a */
[----:B------:R-:W-:Y:S06]  /*0d90*/  @P0 BRA `(.L_x_11) ;  /* 0x0000000000200947 */ /* 0x000fec0003800000 */
[----:B------:R-:W-:Y:S01]  /*0da0*/  UISETP.GE.U32.AND UP0, UPT, UR40, 0x5, UPT ;  /* 0x000000052800788c */ /* 0x000fe2000bf06070 */
[----:B------:R-:W-:Y:S01]  /*0db0*/  IADD3 R16, P0, R16, R12, RZ ;  /* 0x0000000c10107210 */ /* 0x000fe20007f1e0ff */
[----:B------:R-:W-:Y:S01]  /*0dc0*/  UIMAD.WIDE.U32 UR4, UR40, -0x33333333, URZ ;  /* 0xcccccccd280478a5 */ /* 0x000fe2000f8e003f */
[----:B------:R-:W-:-:S03]  /*0dd0*/  UMOV UR38, URZ ;  /* 0x0000003f00267c82 */ /* 0x000fc60008000000 */
[----:B------:R-:W-:Y:S01]  /*0de0*/  USHF.R.U32.HI UR4, URZ, 0x2, UR5 ;  /* 0x000000023f047899 */ /* 0x000fe20008011605 */
[----:B------:R-:W-:-:S03]  /*0df0*/  IMAD.X R17, R0, 0x1, R17, P0 ;  /* 0x0000000100117824 */ /* 0x000fc600000e0611 */
[----:B------:R-:W-:Y:S02]  /*0e00*/  UIMAD UR39, UR4, -0x5, UR40 ;  /* 0xfffffffb042778a4 */ /* 0x000fe4000f8e0228 */
[----:B------:R-:W-:-:S12]  /*0e10*/  @UP0 ULOP3.LUT UR38, UR4, 0x1, URZ, 0xc0, !UPT ;  /* 0x0000000104260892 */ /* 0x000fd8000f8ec03f */
.L_x_11:
[----:B------:R-:W-:Y:S01]  /*0e20*/  ISETP.GE.U32.AND P0, PT, R16, UR8, PT ;  /* 0x0000000810007c0c */ /* 0x000fe2000bf06070 */
[----:B------:R-:W-:Y:S01]  /*0e30*/  IMAD.MOV.U32 R22, RZ, RZ, -0x1 ;  /* 0xffffffffff167424 */ /* 0x000fe200078e00ff */
[----:B------:R-:W-:Y:S01]  /*0e40*/  PRMT R8, RZ, 0x7610, R8 ;  /* 0x00007610ff087816 */ /* 0x000fe20000000008 */
[----:B------:R-:W-:Y:S01]  /*0e50*/  IMAD.MOV.U32 R19, RZ, RZ, -0x1 ;  /* 0xffffffffff137424 */ /* 0x000fe200078e00ff */
[----:B------:R-:W-:Y:S01]  /*0e60*/  ISETP.GE.U32.AND.EX P0, PT, R17, UR9, PT, P0 ;  /* 0x0000000911007c0c */ /* 0x000fe2000bf06100 */
[----:B------:R-:W-:-:S12]  /*0e70*/  IMAD.MOV.U32 R18, RZ, RZ, -0x1 ;  /* 0xffffffffff127424 */ /* 0x000fd800078e00ff */
[----:B------:R-:W-:Y:S05]  /*0e80*/  @P0 BRA `(.L_x_12) ;  /* 0x0000000400240947 */ /* 0x000fea0003800000 */
[----:B------:R-:W1:Y:S01]  /*0e90*/  LDC.64 R18, c[0x0][0x628] ;  /* 0x00018a00ff127b82 */ /* 0x000e620000000a00 */
[----:B------:R-:W-:Y:S02]  /*0ea0*/  IMAD.MOV.U32 R8, RZ, RZ, R16 ;  /* 0x000000ffff087224 */ /* 0x000fe400078e0010 */
[----:B------:R-:W-:-:S05]  /*0eb0*/  IMAD.MOV.U32 R9, RZ, RZ, R17 ;  /* 0x000000ffff097224 */ /* 0x000fca00078e0011 */
[----:B------:R-:W3:Y:S08]  /*0ec0*/  LDC R22, c[0x0][0x630] ;  /* 0x00018c00ff167b82 */ /* 0x000ef00000000800 */
[----:B------:R-:W4:Y:S01]  /*0ed0*/  LDC.64 R26, c[0x0][0x620] ;  /* 0x00018800ff1a7b82 */ /* 0x000f220000000a00 */
[----:B-1----:R-:W-:-:S04]  /*0ee0*/  ISETP.NE.U32.AND P0, PT, R18, RZ, PT ;  /* 0x000000ff1200720c */ /* 0x002fc80003f05070 */
[----:B------:R-:W-:-:S13]  /*0ef0*/  ISETP.NE.AND.EX P0, PT, R19, RZ, PT, P0 ;  /* 0x000000ff1300720c */ /* 0x000fda0003f05300 */
[----:B---34-:R-:W-:Y:S05]  /*0f00*/  @!P0 BRA `(.L_x_13) ;  /* 0x0000000000288947 */ /* 0x018fea0003800000 */
[----:B0-----:R-:W0:Y:S02]  /*0f10*/  LDC R13, c[0x0][0x634] ;  /* 0x00018d00ff0d7b82 */ /* 0x001e240000000800 */
[----:B0-----:R-:W-:-:S05]  /*0f20*/  IADD3 R13, P0, R16, R13, RZ ;  /* 0x0000000d100d7210 */ /* 0x001fca0007f1e0ff */
[----:B------:R-:W-:-:S04]  /*0f30*/  IMAD.X R15, RZ, RZ, R17, P0 ;  /* 0x000000ffff0f7224 */ /* 0x000fc800000e0611 */
[----:B------:R-:W-:-:S04]  /*0f40*/  IMAD.WIDE.U32 R8, R15, R18, RZ ;  /* 0x000000120f087225 */ /* 0x000fc800078e00ff */
[----:B------:R-:W-:-:S04]  /*0f50*/  IMAD.WIDE.U32 R10, P0, R13, R19, R8 ;  /* 0x000000130d0a7225 */ /* 0x000fc80007800008 */
[----:B------:R-:W-:-:S04]  /*0f60*/  IMAD.WIDE.U32 R8, R13, R18, RZ ;  /* 0x000000120d087225 */ /* 0x000fc800078e00ff */
[----:B------:R-:W-:Y:S01]  /*0f70*/  IMAD.X R13, RZ, RZ, RZ, P0 ;  /* 0x000000ffff0d7224 */ /* 0x000fe200000e06ff */
[----:B------:R-:W-:Y:S01]  /*0f80*/  IADD3 RZ, P0, R9, R10, RZ ;  /* 0x0000000a09ff7210 */ /* 0x000fe20007f1e0ff */
[----:B------:R-:W-:-:S04]  /*0f90*/  IMAD.MOV.U32 R12, RZ, RZ, R11 ;  /* 0x000000ffff0c7224 */ /* 0x000fc800078e000b */
[----:B------:R-:W-:-:S08]  /*0fa0*/  IMAD.WIDE.U32.X R8, R15, R19, R12, P0 ;  /* 0x000000130f087225 */ /* 0x000fd000000e040c */
.L_x_13:
[----:B------:R-:W1:Y:S01]  /*0fb0*/  LDC.64 R28, c[0x0][0x640] ;  /* 0x00019000ff1c7b82 */ /* 0x000e620000000a00 */
[-CC-:B------:R-:W-:Y:S01]  /*0fc0*/  SHF.R.U64 R32, R8, R22.reuse, R9.reuse ;  /* 0x0000001608207219 */ /* 0x180fe20000001209 */
[----:B------:R-:W-:Y:S01]  /*0fd0*/  IMAD.MOV.U32 R31, RZ, RZ, 0x1 ;  /* 0x00000001ff1f7424 */ /* 0x000fe200078e00ff */
[----:B------:R-:W-:Y:S02]  /*0fe0*/  SHF.R.U32.HI R8, RZ, R22, R9 ;  /* 0x00000016ff087219 */ /* 0x000fe40000011609 */
[----:B------:R-:W-:-:S03]  /*0ff0*/  IADD3 R11, P0, RZ, -R32, RZ ;  /* 0x80000020ff0b7210 */ /* 0x000fc60007f1e0ff */
[----:B0-----:R-:W0:Y:S02]  /*1000*/  LDC R12, c[0x0][0x618] ;  /* 0x00018600ff0c7b82 */ /* 0x001e240000000800 */
[----:B------:R-:W-:-:S04]  /*1010*/  IMAD.X R9, RZ, RZ, ~R8, P0 ;  /* 0x000000ffff097224 */ /* 0x000fc800000e0e08 */
[-C--:B------:R-:W-:Y:S02]  /*1020*/  IMAD R10, R9, R26.reuse, RZ ;  /* 0x0000001a090a7224 */ /* 0x080fe400078e02ff */
[----:B------:R-:W3:Y:S01]  /*1030*/  LDC R13, c[0x0][0x608] ;  /* 0x00018200ff0d7b82 */ /* 0x000ee20000000800 */
[----:B------:R-:W-:-:S04]  /*1040*/  IMAD.WIDE.U32 R8, R11, R26, R16 ;  /* 0x0000001a0b087225 */ /* 0x000fc800078e0010 */
[----:B------:R-:W-:-:S03]  /*1050*/  IMAD R11, R11, R27, R10 ;  /* 0x0000001b0b0b7224 */ /* 0x000fc600078e020a */
[----:B------:R-:W4:Y:S01]  /*1060*/  LDC R18, c[0x0][0x658] ;  /* 0x00019600ff127b82 */ /* 0x000f220000000800 */
[----:B------:R-:W-:Y:S01]  /*1070*/  IMAD.IADD R9, R9, 0x1, R11 ;  /* 0x0000000109097824 */ /* 0x000fe200078e020b */
[----:B-1----:R-:W-:Y:S01]  /*1080*/  ISETP.NE.U32.AND P0, PT, R28, RZ, PT ;  /* 0x000000ff1c00720c */ /* 0x002fe20003f05070 */
[----:B------:R-:W-:-:S03]  /*1090*/  IMAD.MOV.U32 R11, RZ, RZ, -0x1 ;  /* 0xffffffffff0b7424 */ /* 0x000fc600078e00ff */
[----:B------:R-:W-:Y:S02]  /*10a0*/  ISETP.NE.AND.EX P0, PT, R29, RZ, PT, P0 ;  /* 0x000000ff1d00720c */ /* 0x000fe40003f05300 */
[----:B------:R-:W1:Y:S01]  /*10b0*/  LDC R27, c[0x0][0x600] ;  /* 0x00018000ff1b7b82 */ /* 0x000e620000000800 */
[-CC-:B0-----:R-:W-:Y:S02]  /*10c0*/  SHF.R.U64 R25, R8, R12.reuse, R9.reuse ;  /* 0x0000000c08197219 */ /* 0x181fe40000001209 */
[----:B------:R-:W-:-:S05]  /*10d0*/  SHF.R.U32.HI R8, RZ, R12, R9 ;  /* 0x0000000cff087219 */ /* 0x000fca0000011609 */
[----:B------:R-:W0:Y:S01]  /*10e0*/  LDC R22, c[0x0][0x648] ;  /* 0x00019200ff167b82 */ /* 0x000e220000000800 */
[-CC-:B---3--:R-:W-:Y:S02]  /*10f0*/  SHF.R.U64 R34, R25, R13.reuse, R8.reuse ;  /* 0x0000000d19227219 */ /* 0x188fe40000001208 */
[----:B------:R-:W-:-:S05]  /*1100*/  SHF.R.U32.HI R9, RZ, R13, R8 ;  /* 0x0000000dff097219 */ /* 0x000fca0000011608 */
[----:B------:R-:W3:Y:S01]  /*1110*/  LDC R26, c[0x0][0x638] ;  /* 0x00018e00ff1a7b82 */ /* 0x000ee20000000800 */
[-C--:B----4-:R-:W-:Y:S02]  /*1120*/  SHF.L.U32 R8, R11, R18.reuse, RZ ;  /* 0x000000120b087219 */ /* 0x090fe400000006ff */
[--C-:B------:R-:W-:Y:S02]  /*1130*/  SHF.R.U64 R36, R34, R18, R9.reuse ;  /* 0x0000001222247219 */ /* 0x100fe40000001209 */
[----:B------:R-:W-:Y:S02]  /*1140*/  LOP3.LUT R15, RZ, R8, RZ, 0x33, !PT ;  /* 0x00000008ff0f7212 */ /* 0x000fe400078e33ff */
[----:B------:R-:W-:Y:S01]  /*1150*/  SHF.R.U32.HI R9, RZ, R18, R9 ;  /* 0x00000012ff097219 */ /* 0x000fe20000011609 */
[----:B------:R-:W4:Y:S01]  /*1160*/  LDC R30, c[0x0][0x610] ;  /* 0x00018400ff1e7b82 */ /* 0x000f220000000800 */
[----:B------:R-:W-:Y:S01]  /*1170*/  IMAD.MOV.U32 R8, RZ, RZ, R36 ;  /* 0x000000ffff087224 */ /* 0x000fe200078e0024 */
[----:B------:R-:W-:Y:S06]  /*1180*/  @!P0 BRA `(.L_x_14) ;  /* 0x0000000000288947 */ /* 0x000fec0003800000 */
[----:B------:R-:W2:Y:S02]  /*1190*/  LDC R13, c[0x0][0x64c] ;  /* 0x00019300ff0d7b82 */ /* 0x000ea40000000800 */
[----:B--2---:R-:W-:-:S05]  /*11a0*/  IADD3 R13, P0, R36, R13, RZ ;  /* 0x0000000d240d7210 */ /* 0x004fca0007f1e0ff */
        /* <DEDUP_REMOVED lines=8> */
.L_x_14:
[----:B0-----:R-:W-:Y:S01]  /*1230*/  SHF.R.U64 R9, R8, R22, R9 ;  /* 0x0000001608097219 */ /* 0x001fe20000001209 */
[----:B-1----:R-:W-:Y:S01]  /*1240*/  VIADD R10, R27, 0xffffffff ;  /* 0xffffffff1b0a7836 */ /* 0x002fe20000000000 */
[----:B------:R-:W-:Y:S01]  /*1250*/  SHF.L.U32 R7, R31, R18, RZ ;  /* 0x000000121f077219 */ /* 0x000fe200000006ff */
[----:B------:R-:W-:Y:S01]  /*1260*/  @P1 IMAD R20, R21, R24, R6 ;  /* 0x0000001815141224 */ /* 0x000fe200078e0206 */
[----:B------:R-:W-:Y:S01]  /*1270*/  LOP3.LUT R8, R34, R15, RZ, 0xc0, !PT ;  /* 0x0000000f22087212 */ /* 0x000fe200078ec0ff */
[----:B------:R-:W-:Y:S01]  /*1280*/  IMAD.MOV R11, RZ, RZ, -R9 ;  /* 0x000000ffff0b7224 */ /* 0x000fe200078e0a09 */
[----:B------:R-:W-:Y:S01]  /*1290*/  LOP3.LUT R10, R25, R10, RZ, 0xc0, !PT ;  /* 0x0000000a190a7212 */ /* 0x000fe200078ec0ff */
[----:B------:R-:W-:Y:S02]  /*12a0*/  IMAD.MOV.U32 R18, RZ, RZ, R32 ;  /* 0x000000ffff127224 */ /* 0x000fe400078e0020 */
[----:B------:R-:W-:Y:S02]  /*12b0*/  IMAD R7, R7, R9, R8 ;  /* 0x0000000907077224 */ /* 0x000fe400078e0208 */
[----:B---3--:R-:W-:-:S02]  /*12c0*/  IMAD R6, R11, R26, R36 ;  /* 0x0000001a0b067224 */ /* 0x008fc400078e0224 */
[----:B----4-:R-:W-:Y:S02]  /*12d0*/  IMAD R22, R7, R30, R20 ;  /* 0x0000001e07167224 */ /* 0x010fe400078e0214 */
[----:B------:R-:W-:Y:S02]  /*12e0*/  IMAD R7, R6, R27, R10 ;  /* 0x0000001b06077224 */ /* 0x000fe400078e020a */
[----:B------:R-:W-:-:S03]  /*12f0*/  IMAD.MOV.U32 R8, RZ, RZ, 0x1 ;  /* 0x00000001ff087424 */ /* 0x000fc600078e00ff */
[----:B------:R-:W-:Y:S02]  /*1300*/  SEL R19, R7, R22, !P1 ;  /* 0x0000001607137207 */ /* 0x000fe40004800000 */
[----:B------:R-:W-:-:S07]  /*1310*/  SEL R22, R22, R7, !P1 ;  /* 0x0000000716167207 */ /* 0x000fce0004800000 */
.L_x_12:
[----:B------:R-:W-:Y:S05]  /*1320*/  @!P3 BRA `(.L_x_15) ;  /* 0x00000000000cb947 */ /* 0x000fea0003800000 */
[----:B------:R-:W-:Y:S01]  /*1330*/  UCGABAR_WAIT ;  /* 0x0000000000007dc7 */ /* 0x000fe20008000000 */
[----:B------:R-:W-:Y:S01]  /*1340*/  CCTL.IVALL ;  /* 0x00000000ff00798f */ /* 0x000fe20002000000 */
[----:B------:R-:W-:Y:S05]  /*1350*/  BRA `(.L_x_16) ;  /* 0x0000000000047947 */ /* 0x000fea0003800000 */
.L_x_15:
[----:B------:R-:W-:Y:S06]  /*1360*/  BAR.SYNC.DEFER_BLOCKING 0x0 ;  /* 0x0000000000007b1d */ /* 0x000fec0000010000 */
.L_x_16:
[----:B------:R-:W-:Y:S05]  /*1370*/  @!P2 BRA `(.L_x_17) ;  /* 0x00000044006ca947 */ /* 0x000fea0003800000 */
[----:B------:R-:W-:-:S13]  /*1380*/  ISETP.GT.U32.AND P0, PT, R33, 0x1, PT ;  /* 0x000000012100780c */ /* 0x000fda0003f04070 */
[----:B------:R-:W-:Y:S05]  /*1390*/  @P0 EXIT ;  /* 0x000000000000094d */ /* 0x000fea0003800000 */
.L_x_18:
[----:B------:R-:W-:-:S08]  /*13a0*/  NOP ;  /* 0x0000000000007918 */ /* 0x000fd00000000000 */
[----:B------:R-:W1:Y:S02]  /*13b0*/  USETMAXREG.TRY_ALLOC.CTAPOOL UP0, 0xe8 ;  /* 0x000000e8000079c8 */ /* 0x000e640008000600 */
[----:B-1----:R-:W-:-:S13]  /*13c0*/  PLOP3.LUT P0, PT, PT, PT, UP0, 0x80, 0x0 ;  /* 0x000000000000781c */ /* 0x002fda0003f0f008 */
[----:B------:R-:W-:Y:S05]  /*13d0*/  @!P0 BRA `(.L_x_18) ;  /* 0xfffffffc00f08947 */ /* 0x000fea000383ffff */
[----:B------:R-:W-:-:S13]  /*13e0*/  LOP3.LUT P0, RZ, R8, 0xff, RZ, 0xc0, !PT ;  /* 0x000000ff08ff7812 */ /* 0x000fda000780c0ff */
[----:B------:R-:W-:Y:S05]  /*13f0*/  @!P0 EXIT ;  /* 0x000000000000894d */ /* 0x000fea0003800000 */
[----:B------:R-:W3:Y:S01]  /*1400*/  LDL.64 R10, [R1] ;  /* 0x00000000010a7983 */ /* 0x000ee20000100a00 */
[----:B------:R-:W1:Y:S01]  /*1410*/  S2UR UR4, SR_CgaCtaId ;  /* 0x00000000000479c3 */ /* 0x000e620000008800 */
[CC--:B------:R-:W-:Y:S01]  /*1420*/  LEA.HI R5, R3.reuse, R4.reuse, RZ, 0x2 ;  /* 0x0000000403057211 */ /* 0x0c0fe200078f10ff */
[----:B------:R-:W-:Y:S01]  /*1430*/  UMOV UR41, 0x400 ;  /* 0x0000040000297882 */ /* 0x000fe20000000000 */
[----:B------:R-:W-:Y:S01]  /*1440*/  UISETP.LT.AND UP0, UPT, UR40, 0x1, UPT ;  /* 0x000000012800788c */ /* 0x000fe2000bf01270 */
[----:B------:R-:W-:Y:S01]  /*1450*/  LEA.HI R3, R3, R4, RZ, 0x5 ;  /* 0x0000000403037211 */ /* 0x000fe200078f28ff */
[----:B------:R-:W-:Y:S01]  /*1460*/  UIADD3 UR5, UR43, -0x1, URZ ;  /* 0xffffffff2b057890 */ /* 0x000fe2000fffe03f */
[--C-:B------:R-:W-:Y:S01]  /*1470*/  SHF.R.S32.HI R92, RZ, 0x2, R5.reuse ;  /* 0x00000002ff5c7819 */ /* 0x100fe20000011405 */
[----:B------:R-:W-:Y:S01]  /*1480*/  USEL UR42, UR40, 0x1, UP0 ;  /* 0x00000001282a7887 */ /* 0x000fe20008000000 */
[----:B--2---:R-:W2:Y:S01]  /*1490*/  LDC R91, c[0x0][0x658] ;  /* 0x00019600ff5b7b82 */ /* 0x004ea20000000800 */
[----:B------:R-:W-:Y:S01]  /*14a0*/  SHF.R.S32.HI R7, RZ, 0x1f, R5 ;  /* 0x0000001fff077819 */ /* 0x000fe20000011405 */
[----:B------:R-:W-:Y:S01]  /*14b0*/  UISETP.NE.AND UP0, UPT, UR5, URZ, UPT ;  /* 0x0000003f0500728c */ /* 0x000fe2000bf05270 */
[----:B------:R-:W-:Y:S01]  /*14c0*/  LOP3.LUT R5, R5, 0xfffffffc, RZ, 0xc0, !PT ;  /* 0xfffffffc05057812 */ /* 0x000fe200078ec0ff */
[----:B------:R-:W-:Y:S01]  /*14d0*/  IMAD.MOV.U32 R6, RZ, RZ, 0x1 ;  /* 0x00000001ff067424 */ /* 0x000fe200078e00ff */
[----:B------:R-:W-:Y:S01]  /*14e0*/  LEA.HI R7, R7, R92, RZ, 0x3 ;  /* 0x0000005c07077211 */ /* 0x000fe200078f18ff */
[----:B------:R-:W-:Y:S01]  /*14f0*/  USEL UR7, URZ, 0x1, UP0 ;  /* 0x000000013f077887 */ /* 0x000fe20008000000 */
[----:B------:R-:W-:Y:S01]  /*1500*/  SHF.R.S32.HI R3, RZ, 0x5, R3 ;  /* 0x00000005ff037819 */ /* 0x000fe20000011403 */
[----:B------:R-:W4:Y:S01]  /*1510*/  LDC R96, c[0x0][0x288] ;  /* 0x0000a200ff607b82 */ /* 0x000f220000000800 */
[----:B------:R-:W-:Y:S01]  /*1520*/  LOP3.LUT R7, R7, 0xfffffff8, RZ, 0xc0, !PT ;  /* 0xfffffff807077812 */ /* 0x000fe200078ec0ff */
[----:B------:R-:W-:Y:S01]  /*1530*/  IMAD.IADD R5, R4, 0x1, -R5 ;  /* 0x0000000104057824 */ /* 0x000fe200078e0a05 */
[----:B------:R-:W-:Y:S01]  /*1540*/  ULDC UR8, c[0x0][0x284] ;  /* 0x0000a10000087ab9 */ /* 0x000fe20000000800 */
[----:B------:R-:W-:Y:S01]  /*1550*/  IMAD.MOV.U32 R4, RZ, RZ, -0x1 ;  /* 0xffffffffff047424 */ /* 0x000fe200078e00ff */
[----:B------:R-:W-:Y:S01]  /*1560*/  USHF.L.U32 UR47, UR40, 0x1, URZ ;  /* 0x00000001282f7899 */ /* 0x000fe2000800063f */
[----:B------:R-:W-:Y:S01]  /*1570*/  IMAD.IADD R92, R92, 0x1, -R7 ;  /* 0x000000015c5c7824 */ /* 0x000fe200078e0a07 */
[----:B------:R-:W-:Y:S01]  /*1580*/  UIADD3 UR42, -UR42, UR40, URZ ;  /* 0x000000282a2a7290 */ /* 0x000fe2000fffe13f */
[----:B------:R-:W-:Y:S01]  /*1590*/  IMAD.SHL.U32 R94, R5, 0x2, RZ ;  /* 0x00000002055e7824 */ /* 0x000fe200078e00ff */
[----:B-1----:R-:W-:Y:S01]  /*15a0*/  ULEA UR41, UR4, UR41, 0x18 ;  /* 0x0000002904297291 */ /* 0x002fe2000f8ec03f */
[C-C-:B------:R-:W-:Y:S01]  /*15b0*/  IMAD R99, R3.reuse, -0x10, -R92.reuse ;  /* 0xfffffff003637824 */ /* 0x140fe200078e0a5c */
[----:B------:R-:W-:Y:S01]  /*15c0*/  USHF.L.U32 UR4, UR5, 0x3, URZ ;  /* 0x0000000305047899 */ /* 0x000fe2000800063f */
[--C-:B------:R-:W-:Y:S01]  /*15d0*/  SHF.R.S32.HI R93, RZ, 0x1f, R92.reuse ;  /* 0x0000001fff5d7819 */ /* 0x100fe2000001145c */
[----:B------:R-:W-:Y:S01]  /*15e0*/  UIADD3 UR5, UR41, 0x180, URZ ;  /* 0x0000018029057890 */ /* 0x000fe2000fffe03f */
[----:B------:R-:W-:Y:S01]  /*15f0*/  IMAD.U32 R102, RZ, RZ, UR7 ;  /* 0x00000007ff667e24 */ /* 0x000fe2000f8e00ff */
[----:B------:R-:W-:Y:S01]  /*1600*/  UIADD3 UR6, UR41, 0x2980, URZ ;  /* 0x0000298029067890 */ /* 0x000fe2000fffe03f */
[-C--:B--2---:R-:W-:Y:S01]  /*1610*/  SHF.L.U32 R4, R4, R91.reuse, RZ ;  /* 0x0000005b04047219 */ /* 0x084fe200000006ff */
[----:B------:R-:W-:Y:S01]  /*1620*/  USHF.R.U32.HI UR5, URZ, 0x4, UR5 ;  /* 0x000000043f057899 */ /* 0x000fe20008011605 */
[----:B------:R-:W-:Y:S01]  /*1630*/  IMAD.WIDE R92, R3, 0x10, R92 ;  /* 0x00000010035c7825 */ /* 0x000fe200078e025c */
[----:B------:R-:W-:Y:S01]  /*1640*/  USHF.R.U32.HI UR6, URZ, 0x4, UR6 ;  /* 0x000000043f067899 */ /* 0x000fe20008011606 */
[----:B------:R-:W-:Y:S01]  /*1650*/  SHF.L.U32 R91, R6, R91, RZ ;  /* 0x0000005b065b7219 */ /* 0x000fe200000006ff */
[----:B------:R-:W-:Y:S01]  /*1660*/  UIADD3 UR48, UR41, 0x60, URZ ;  /* 0x0000006029307890 */ /* 0x000fe2000fffe03f */
[----:B------:R-:W-:Y:S01]  /*1670*/  LOP3.LUT R97, RZ, R4, RZ, 0x33, !PT ;  /* 0x00000004ff617212 */ /* 0x000fe200078e33ff */
[----:B------:R-:W-:Y:S01]  /*1680*/  ULOP3.LUT UR4, UR4, 0x8, URZ, 0xc0, !UPT ;  /* 0x0000000804047892 */ /* 0x000fe2000f8ec03f */
[----:B----4-:R-:W-:Y:S01]  /*1690*/  IMAD R96, R5, -0x2, R96 ;  /* 0xfffffffe05607824 */ /* 0x010fe200078e0260 */
[----:B------:R-:W-:Y:S01]  /*16a0*/  ULOP3.LUT UR5, UR5, 0x3fff, URZ, 0xc0, !UPT ;  /* 0x00003fff05057892 */ /* 0x000fe2000f8ec03f */
[----:B------:R-:W-:Y:S01]  /*16b0*/  SHF.R.S32.HI R95, RZ, 0x1f, R94 ;  /* 0x0000001fff5f7819 */ /* 0x000fe2000001145e */
[----:B------:R-:W-:Y:S01]  /*16c0*/  ULOP3.LUT UR6, UR6, 0x3fff, URZ, 0xc0, !UPT ;  /* 0x00003fff06067892 */ /* 0x000fe2000f8ec03f */
[----:B------:R-:W-:Y:S01]  /*16d0*/  VIADD R99, R99, UR8 ;  /* 0x0000000863637c36 */ /* 0x000fe20008000000 */
[----:B------:R-:W-:-:S02]  /*16e0*/  ULEA UR43, UR43, UR48, 0x3 ;  /* 0x000000302b2b7291 */ /* 0x000fc4000f8e183f */
[----:B------:R-:W-:Y:S02]  /*16f0*/  ULOP3.LUT UR49, UR4, 0x8, URZ, 0x3c, !UPT ;  /* 0x0000000804317892 */ /* 0x000fe4000f8e3c3f */
[----:B------:R-:W-:Y:S02]  /*1700*/  ULOP3.LUT UR44, UR4, 0x18, URZ, 0x3c, !UPT ;  /* 0x00000018042c7892 */ /* 0x000fe4000f8e3c3f */
[----:B------:R-:W-:Y:S02]  /*1710*/  ULOP3.LUT UR45, UR5, 0x10000, URZ, 0xfc, !UPT ;  /* 0x00010000052d7892 */ /* 0x000fe4000f8efc3f */
[----:B------:R-:W-:Y:S01]  /*1720*/  ULOP3.LUT UR46, UR6, 0x10000, URZ, 0xfc, !UPT ;  /* 0x00010000062e7892 */ /* 0x000fe2000f8efc3f */
[----:B---3--:R-:W-:-:S11]  /*1730*/  SHF.L.U64.HI R98, R10, 0x1, R0 ;  /* 0x000000010a627819 */ /* 0x008fd60000010200 */
.L_x_170:
[----:B------:R-:W-:-:S04]  /*1740*/  SHF.L.U32 R0, R102, 0x1f, RZ ;  /* 0x0000001f66007819 */ /* 0x000fc800000006ff */
[----:B------:R-:W1:Y:S02]  /*1750*/  SYNCS.PHASECHK.TRANS64.TRYWAIT P0, [UR43+-0x8], R0 ;  /* 0xfffff800ff0075a7 */ /* 0x000e64000800016b */
[----:B-1-3--:R-:W-:Y:S05]  /*1760*/  @!P0 BRA `(.L_x_19) ;  /* 0x00000050009c8947 */ /* 0x00afea0003800000 */
.L_x_193:
[----:B------:R-:W-:Y:S02]  /*1770*/  ULDC UR4, c[0x0][0x28c] ;  /* 0x0000a30000047ab9 */ /* 0x000fe40000000800 */
[----:B------:R-:W-:-:S13]  /*1780*/  ISETP.LT.AND P0, PT, RZ, UR4, PT ;  /* 0x00000004ff007c0c */ /* 0x000fda000bf01270 */
[----:B------:R-:W-:Y:S05]  /*1790*/  @P0 BRA `(.L_x_20) ;  /* 0x0000000000400947 */ /* 0x000fea0003800000 */
[----:B-1----:R-:W-:Y:S01]  /*17a0*/  MOV R0, 0x0 ;  /* 0x0000000000007802 */ /* 0x002fe20000000f00 */
[----:B------:R-:W-:Y:S01]  /*17b0*/  ULDC.64 UR4, c[0x4][0x68] ;  /* 0x01001a0000047ab9 */ /* 0x000fe20000000a00 */
[----:B------:R-:W-:Y:S01]  /*17c0*/  ULDC.64 UR6, c[0x4][0x8] ;  /* 0x0100020000067ab9 */ /* 0x000fe20000000a00 */
[----:B------:R-:W-:Y:S01]  /*17d0*/  IMAD.U32 R4, RZ, RZ, UR4 ;  /* 0x00000004ff047e24 */ /* 0x000fe2000f8e00ff */
[----:B------:R1:W2:Y:S01]  /*17e0*/  LDC.64 R14, c[0x4][R0] ;  /* 0x01000000000e7b82 */ /* 0x0002a20000000a00 */
[----:B------:R-:W-:Y:S01]  /*17f0*/  IMAD.U32 R5, RZ, RZ, UR5 ;  /* 0x00000005ff057e24 */ /* 0x000fe2000f8e00ff */
[----:B------:R-:W-:Y:S01]  /*1800*/  ULDC.64 UR4, c[0x4][0x70] ;  /* 0x01001c0000047ab9 */ /* 0x000fe20000000a00 */
[----:B------:R-:W-:Y:S02]  /*1810*/  IMAD.U32 R10, RZ, RZ, UR6 ;  /* 0x00000006ff0a7e24 */ /* 0x000fe4000f8e00ff */
[----:B------:R-:W-:Y:S02]  /*1820*/  IMAD.U32 R6, RZ, RZ, UR4 ;  /* 0x00000004ff067e24 */ /* 0x000fe4000f8e00ff */
[----:B------:R-:W-:-:S02]  /*1830*/  IMAD.U32 R7, RZ, RZ, UR5 ;  /* 0x00000005ff077e24 */ /* 0x000fc4000f8e00ff */
[----:B------:R-:W-:Y:S02]  /*1840*/  IMAD.U32 R11, RZ, RZ, UR7 ;  /* 0x00000007ff0b7e24 */ /* 0x000fe4000f8e00ff */
[----:B------:R-:W-:Y:S02]  /*1850*/  IMAD.MOV.U32 R8, RZ, RZ, 0x1e1 ;  /* 0x000001e1ff087424 */ /* 0x000fe400078e00ff */
[----:B0-----:R-:W-:Y:S02]  /*1860*/  IMAD.MOV.U32 R12, RZ, RZ, 0x1 ;  /* 0x00000001ff0c7424 */ /* 0x001fe400078e00ff */
[----:B-1----:R-:W-:-:S07]  /*1870*/  IMAD.MOV.U32 R13, RZ, RZ, RZ ;  /* 0x000000ffff0d7224 */ /* 0x002fce00078e00ff */
[----:B------:R-:W-:-:S07]  /*1880*/  LEPC R20, `(.L_x_20) ;  /* 0x000000001014794e */ /* 0x000fce0000000000 */
[----:B--2--5:R-:W-:Y:S05]  /*1890*/  CALL.ABS.NOINC R14 ;  /* 0x000000000e007343 */ /* 0x024fea0003c00000 */
.L_x_20:
[----:B-1----:R-:W-:-:S04]  /*18a0*/  LOP3.LUT R0, R23, 0x1, RZ, 0xfc, !PT ;  /* 0x0000000117007812 */ /* 0x002fc800078efcff */
[----:B------:R-:W-:-:S13]  /*18b0*/  ISETP.NE.AND P0, PT, R0, 0x3, PT ;  /* 0x000000030000780c */ /* 0x000fda0003f05270 */
[----:B------:R-:W-:Y:S05]  /*18c0*/  @!P0 BRA `(.L_x_21) ;  /* 0x0000000000048947 */ /* 0x000fea0003800000 */
[----:B------:R-:W-:Y:S01]  /*18d0*/  BPT.TRAP 0x1 ;  /* 0x000000040000795c */ /* 0x000fe20000300000 */
.L_x_21:
[----:B------:R-:W-:Y:S02]  /*18e0*/  IMAD.U32 R3, RZ, RZ, UR39 ;  /* 0x00000027ff037e24 */ /* 0x000fe4000f8e00ff */
[----:B------:R-:W-:-:S03]  /*18f0*/  IMAD.U32 R0, RZ, RZ, UR38 ;  /* 0x00000026ff007e24 */ /* 0x000fc6000f8e00ff */
[----:B------:R-:W-:Y:S02]  /*1900*/  LEA R3, R3, UR41, 0x3 ;  /* 0x0000002903037c11 */ /* 0x000fe4000f8e18ff */
[----:B------:R-:W-:-:S04]  /*1910*/  SHF.L.U32 R0, R0, 0x1f, RZ ;  /* 0x0000001f00007819 */ /* 0x000fc800000006ff */
[----:B------:R1:W2:Y:S01]  /*1920*/  SYNCS.PHASECHK.TRANS64.TRYWAIT P1, [R3+URZ], R0 ;  /* 0x00000000030075a7 */ /* 0x0002a2000802017f */
[----:B------:R-:W-:Y:S05]  /*1930*/  @!P0 BRA `(.L_x_22) ;  /* 0x0000000000048947 */ /* 0x000fea0003800000 */
[----:B------:R-:W-:Y:S01]  /*1940*/  BPT.TRAP 0x1 ;  /* 0x000000040000795c */ /* 0x000fe20000300000 */
.L_x_22:
[----:B--2---:R-:W-:Y:S05]  /*1950*/  @P1 BRA `(.L_x_23) ;  /* 0x0000000000081947 */ /* 0x004fea0003800000 */
[----:B------:R-:W2:Y:S02]  /*1960*/  SYNCS.PHASECHK.TRANS64.TRYWAIT P1, [R3+URZ], R0 ;  /* 0x00000000030075a7 */ /* 0x000ea4000802017f */
[----:B--2---:R-:W-:Y:S05]  /*1970*/  @!P1 BRA `(.L_x_24) ;  /* 0x0000005000309947 */ /* 0x004fea0003800000 */
.L_x_23:
[----:B------:R-:W-:Y:S05]  /*1980*/  WARPSYNC.ALL ;  /* 0x0000000000007948 */ /* 0x000fea0003800000 */
[----:B------:R-:W-:Y:S01]  /*1990*/  ULEA UR4, UR39, UR45, 0x7 ;  /* 0x0000002d27047291 */ /* 0x000fe2000f8e383f */
[----:B------:R-:W-:Y:S01]  /*19a0*/  WARPGROUP.ARRIVE ;  /* 0x00000000000079c5 */ /* 0x000fe20000000000 */
[----:B------:R-:W-:Y:S01]  /*19b0*/  ULEA UR6, UR39, UR46, 0x8 ;  /* 0x0000002e27067291 */ /* 0x000fe2000f8e403f */
[----:B-12---:R-:W-:Y:S01]  /*19c0*/  IMAD.U32 R0, RZ, RZ, UR42 ;  /* 0x0000002aff007e24 */ /* 0x006fe2000f8e00ff */
[----:B------:R-:W-:Y:S01]  /*19d0*/  UMOV UR5, 0xc0000010 ;  /* 0xc000001000057882 */ /* 0x000fe20000000000 */
[----:B------:R-:W-:-:S03]  /*19e0*/  UMOV UR7, 0xc0000010 ;  /* 0xc000001000077882 */ /* 0x000fc60000000000 */
[----:B------:R-:W-:-:S03]  /*19f0*/  ISETP.GE.AND P1, PT, R0, 0x1, PT ;  /* 0x000000010000780c */ /* 0x000fc60003f26270 */
[----:B------:R-:W-:Y:S03]  /*1a00*/  IGMMA.64x128x32.S8.S8 R24, gdesc[UR4], RZ, !UPT, gsb0 ;  /* 0x03600000041879f1 */ /* 0x000fe6000c0410ff */
[----:B------:R-:W-:-:S07]  /*1a10*/  WARPGROUP.DEPBAR.LE gsb0, 0x0 ;  /* 0x00008000000079c5 */ /* 0x000fce0000010000 */
[----:B------:R-:W-:Y:S05]  /*1a20*/  @!P1 BRA `(.L_x_25) ;  /* 0x0000000000b89947 */ /* 0x000fea0003800000 */
[----:B------:R-:W-:Y:S01]  /*1a30*/  UIADD3 UR4, UR39, 0x1, URZ ;  /* 0x0000000127047890 */ /* 0x000fe2000fffe03f */
[----:B------:R-:W-:Y:S02]  /*1a40*/  IMAD.U32 R0, RZ, RZ, UR42 ;  /* 0x0000002aff007e24 */ /* 0x000fe4000f8e00ff */
[----:B------:R-:W-:Y:S01]  /*1a50*/  IMAD.U32 R3, RZ, RZ, UR39 ;  /* 0x00000027ff037e24 */ /* 0x000fe2000f8e00ff */
[----:B------:R-:W-:-:S04]  /*1a60*/  UISETP.NE.AND UP0, UPT, UR4, 0x5, UPT ;  /* 0x000000050400788c */ /* 0x000fc8000bf05270 */
[----:B------:R-:W-:Y:S02]  /*1a70*/  USEL UR5, URZ, 0x1, UP0 ;  /* 0x000000013f057887 */ /* 0x000fe40008000000 */
[----:B------:R-:W-:Y:S02]  /*1a80*/  USEL UR8, UR4, URZ, UP0 ;  /* 0x0000003f04087287 */ /* 0x000fe40008000000 */
[----:B------:R-:W-:-:S06]  /*1a90*/  ULOP3.LUT UR5, UR38, UR5, URZ, 0x3c, !UPT ;  /* 0x0000000526057292 */ /* 0x000fcc000f8e3c3f */
[----:B------:R-:W-:-:S07]  /*1aa0*/  IMAD.U32 R6, RZ, RZ, UR5 ;  /* 0x00000005ff067e24 */ /* 0x000fce000f8e00ff */
.L_x_32:
[----:B------:R-:W-:Y:S05]  /*1ab0*/  @!P0 BRA `(.L_x_26) ;  /* 0x0000000000048947 */ /* 0x000fea0003800000 */
[----:B------:R-:W-:Y:S01]  /*1ac0*/  BPT.TRAP 0x1 ;  /* 0x000000040000795c */ /* 0x000fe20000300000 */
.L_x_26:
[----:B------:R-:W-:Y:S01]  /*1ad0*/  ULEA UR4, UR8, UR41, 0x3 ;  /* 0x0000002908047291 */ /* 0x000fe2000f8e183f */
[----:B------:R-:W-:-:S08]  /*1ae0*/  SHF.L.U32 R4, R6, 0x1f, RZ ;  /* 0x0000001f06047819 */ /* 0x000fd000000006ff */
[----:B------:R1:W2:Y:S01]  /*1af0*/  SYNCS.PHASECHK.TRANS64.TRYWAIT P1, [UR4], R4 ;  /* 0x00000004ff0075a7 */ /* 0x0002a20008020144 */
[----:B------:R-:W-:Y:S05]  /*1b00*/  @!P0 BRA `(.L_x_27) ;  /* 0x0000000000048947 */ /* 0x000fea0003800000 */
[----:B------:R-:W-:Y:S01]  /*1b10*/  BPT.TRAP 0x1 ;  /* 0x000000040000795c */ /* 0x000fe20000300000 */
.L_x_27:
[----:B--2---:R-:W-:Y:S05]  /*1b20*/  @P1 BRA `(.L_x_28) ;  /* 0x0000000000081947 */ /* 0x004fea0003800000 */
[----:B------:R-:W2:Y:S02]  /*1b30*/  SYNCS.PHASECHK.TRANS64.TRYWAIT P1, [UR4], R4 ;  /* 0x00000004ff0075a7 */ /* 0x000ea40008020144 */
[----:B--2---:R-:W-:Y:S05]  /*1b40*/  @!P1 BRA `(.L_x_29) ;  /* 0x0000004c00d09947 */ /* 0x004fea0003800000 */
.L_x_28:
[----:B------:R-:W-:Y:S01]  /*1b50*/  ULEA UR4, UR8, UR45, 0x7 ;  /* 0x0000002d08047291 */ /* 0x000fe2000f8e383f */
[----:B------:R-:W-:Y:S01]  /*1b60*/  WARPGROUP.ARRIVE ;  /* 0x00000000000079c5 */ /* 0x000fe20000000000 */
[----:B------:R-:W-:Y:S01]  /*1b70*/  ULEA UR6, UR8, UR46, 0x8 ;  /* 0x0000002e08067291 */ /* 0x000fe2000f8e403f */
[----:B------:R-:W-:Y:S01]  /*1b80*/  UMOV UR5, 0xc0000010 ;  /* 0xc000001000057882 */ /* 0x000fe20000000000 */
[----:B------:R-:W-:-:S07]  /*1b90*/  UMOV UR7, 0xc0000010 ;  /* 0xc000001000077882 */ /* 0x000fce0000000000 */
[----:B------:R-:W-:Y:S03]  /*1ba0*/  IGMMA.64x128x32.S8.S8 R24, gdesc[UR4], R24, gsb0 ;  /* 0x03600000041879f1 */ /* 0x000fe60008041018 */
[----:B------:R-:W-:Y:S02]  /*1bb0*/  WARPGROUP.DEPBAR.LE gsb0, 0x0 ;  /* 0x00008000000079c5 */ /* 0x000fe40000010000 */
[----:B------:R-:W-:Y:S05]  /*1bc0*/  @!P0 BRA `(.L_x_30) ;  /* 0x0000000000048947 */ /* 0x000fea0003800000 */
[----:B------:R-:W-:Y:S01]  /*1bd0*/  BPT.TRAP 0x1 ;  /* 0x000000040000795c */ /* 0x000fe20000300000 */
.L_x_30:
[----:B------:R-:W-:-:S13]  /*1be0*/  ISETP.NE.AND P1, PT, R101, RZ, PT ;  /* 0x000000ff6500720c */ /* 0x000fda0003f25270 */
[----:B-12---:R-:W-:-:S05]  /*1bf0*/  @P1 LEA R4, R3, UR41, 0x3 ;  /* 0x0000002903041c11 */ /* 0x006fca000f8e18ff */
[----:B------:R-:W-:-:S05]  /*1c00*/  @P1 VIADD R5, R4, 0x28 ;  /* 0x0000002804051836 */ /* 0x000fca0000000000 */
[----:B------:R-:W-:-:S04]  /*1c10*/  @P1 PRMT R5, R88, 0x654, R5 ;  /* 0x0000065458051816 */ /* 0x000fc80000000005 */
[----:B------:R1:W-:Y:S01]  /*1c20*/  @P1 SYNCS.ARRIVE.TRANS64.RED.A1T0 RZ, [R5+URZ], RZ ;  /* 0x000000ff05ff19a7 */ /* 0x0003e2000810043f */
[----:B------:R-:W-:-:S13]  /*1c30*/  ISETP.GT.U32.AND P1, PT, R23, 0x1, PT ;  /* 0x000000011700780c */ /* 0x000fda0003f24070 */
[----:B-1----:R-:W-:Y:S05]  /*1c40*/  @P1 BRA `(.L_x_31) ;  /* 0x0000000000041947 */ /* 0x002fea0003800000 */
[----:B------:R-:W-:Y:S01]  /*1c50*/  BPT.TRAP 0x1 ;  /* 0x000000040000795c */ /* 0x000fe20000300000 */
.L_x_31:
[----:B------:R-:W-:Y:S01]  /*1c60*/  UIADD3 UR8, UR8, 0x1, URZ ;  /* 0x0000000108087890 */ /* 0x000fe2000fffe03f */
[C---:B------:R-:W-:Y:S01]  /*1c70*/  ISETP.GT.AND P2, PT, R0.reuse, 0x1, PT ;  /* 0x000000010000780c */ /* 0x040fe20003f44270 */
[----:B------:R-:W-:Y:S02]  /*1c80*/  VIADD R3, R3, 0x1 ;  /* 0x0000000103037836 */ /* 0x000fe40000000000 */
[----:B------:R-:W-:Y:S01]  /*1c90*/  UISETP.NE.AND UP0, UPT, UR8, 0x5, UPT ;  /* 0x000000050800788c */ /* 0x000fe2000bf05270 */
[----:B------:R-:W-:Y:S02]  /*1ca0*/  VIADD R0, R0, 0xffffffff ;  /* 0xffffffff00007836 */ /* 0x000fe40000000000 */
[C---:B------:R-:W-:Y:S01]  /*1cb0*/  ISETP.NE.AND P1, PT, R3.reuse, 0x5, PT ;  /* 0x000000050300780c */ /* 0x040fe20003f25270 */
[----:B------:R-:W-:Y:S02]  /*1cc0*/  USEL UR4, URZ, 0x1, UP0 ;  /* 0x000000013f047887 */ /* 0x000fe40008000000 */
[----:B------:R-:W-:Y:S01]  /*1cd0*/  USEL UR8, UR8, URZ, UP0 ;  /* 0x0000003f08087287 */ /* 0x000fe20008000000 */
[----:B------:R-:W-:-:S03]  /*1ce0*/  SEL R3, R3, RZ, P1 ;  /* 0x000000ff03037207 */ /* 0x000fc60000800000 */
[----:B------:R-:W-:Y:S01]  /*1cf0*/  LOP3.LUT R6, R6, UR4, RZ, 0x3c, !PT ;  /* 0x0000000406067c12 */ /* 0x000fe2000f8e3cff */
[----:B------:R-:W-:Y:S07]  /*1d00*/  @P2 BRA `(.L_x_32) ;  /* 0xfffffffc00682947 */ /* 0x000fee000383ffff */
.L_x_25:
[----:B------:R-:W1:Y:S01]  /*1d10*/  LDC R0, c[0x0][0x28c] ;  /* 0x0000a300ff007b82 */ /* 0x000e620000000800 */
[----:B------:R-:W-:-:S04]  /*1d20*/  IMAD.U32 R3, RZ, RZ, UR49 ;  /* 0x00000031ff037e24 */ /* 0x000fc8000f8e00ff */
[----:B------:R2:W-:Y:S01]  /*1d30*/  SYNCS.ARRIVE.TRANS64.A1T0 RZ, [R3+UR48], RZ ;  /* 0x000000ff03ff79a7 */ /* 0x0005e20008100030 */
[----:B-1----:R-:W-:-:S13]  /*1d40*/  ISETP.GE.AND P1, PT, R0, 0x1, PT ;  /* 0x000000010000780c */ /* 0x002fda0003f26270 */
[----:B--2---:R-:W-:Y:S05]  /*1d50*/  @!P1 BRA `(.L_x_33) ;  /* 0x0000000000449947 */ /* 0x004fea0003800000 */
[----:B------:R-:W-:Y:S05]  /*1d60*/  @!P0 BRA `(.L_x_34) ;  /* 0x0000000000048947 */ /* 0x000fea0003800000 */
[----:B------:R-:W-:Y:S01]  /*1d70*/  BPT.TRAP 0x1 ;  /* 0x000000040000795c */ /* 0x000fe20000300000 */
.L_x_34:
[----:B------:R-:W-:-:S13]  /*1d80*/  ISETP.NE.AND P0, PT, R101, RZ, PT ;  /* 0x000000ff6500720c */ /* 0x000fda0003f05270 */
[----:B------:R-:W-:-:S05]  /*1d90*/  VOTEU.ANY UP0, P0 ;  /* 0x00000000003f7886 */ /* 0x000fca0000000100 */
[----:B------:R-:W-:-:S06]  /*1da0*/  @UP0 UIADD3 UR4, UR39, UR42, URZ ;  /* 0x0000002a27040290 */ /* 0x000fcc000fffe03f */
[----:B------:R-:W-:Y:S02]  /*1db0*/  IMAD.U32 R4, RZ, RZ, UR4 ;  /* 0x00000004ff047e24 */ /* 0x000fe4000f8e00ff */
[----:B------:R-:W-:Y:S02]  /*1dc0*/  IMAD.U32 R3, RZ, RZ, UR4 ;  /* 0x00000004ff037e24 */ /* 0x000fe4000f8e00ff */
[----:B------:R-:W-:-:S05]  /*1dd0*/  @P0 IMAD.WIDE.U32 R4, R4, -0x33333333, RZ ;  /* 0xcccccccd04040825 */ /* 0x000fca00078e00ff */
[----:B------:R-:W-:-:S05]  /*1de0*/  @P0 SHF.R.U32.HI R0, RZ, 0x2, R5 ;  /* 0x00000002ff000819 */ /* 0x000fca0000011605 */
[----:B------:R-:W-:-:S05]  /*1df0*/  @P0 IMAD R0, R0, -0x5, R3 ;  /* 0xfffffffb00000824 */ /* 0x000fca00078e0203 */
[----:B------:R-:W-:-:S05]  /*1e00*/  @P0 LEA R0, R0, UR41, 0x3 ;  /* 0x0000002900000c11 */ /* 0x000fca000f8e18ff */
[----:B------:R-:W-:-:S05]  /*1e10*/  @P0 VIADD R3, R0, 0x28 ;  /* 0x0000002800030836 */ /* 0x000fca0000000000 */
[----:B------:R-:W-:-:S04]  /*1e20*/  @P0 PRMT R3, R88, 0x654, R3 ;  /* 0x0000065458030816 */ /* 0x000fc80000000003 */
[----:B------:R1:W-:Y:S01]  /*1e30*/  @P0 SYNCS.ARRIVE.TRANS64.RED.A1T0 RZ, [R3+URZ], RZ ;  /* 0x000000ff03ff09a7 */ /* 0x0003e2000810043f */
[----:B------:R-:W-:-:S13]  /*1e40*/  ISETP.GT.U32.AND P0, PT, R23, 0x1, PT ;  /* 0x000000011700780c */ /* 0x000fda0003f04070 */
[----:B-1----:R-:W-:Y:S05]  /*1e50*/  @P0 BRA `(.L_x_33) ;  /* 0x0000000000040947 */ /* 0x002fea0003800000 */
[----:B------:R-:W-:Y:S01]  /*1e60*/  BPT.TRAP 0x1 ;  /* 0x000000040000795c */ /* 0x000fe20000300000 */
.L_x_33:
[----:B------:R-:W-:Y:S01]  /*1e70*/  SHF.L.U32 R0, R102, 0x1f, RZ ;  /* 0x0000001f66007819 */ /* 0x000fe200000006ff */
[----:B------:R-:W-:Y:S01]  /*1e80*/  UIADD3 UR39, UR39, UR47, URZ ;  /* 0x0000002f27277290 */ /* 0x000fe2000fffe03f */
[----:B0-----:R-:W-:Y:S01]  /*1e90*/  IMAD.SHL.U32 R13, R19, 0x80, RZ ;  /* 0x00000080130d7824 */ /* 0x001fe200078e00ff */
[----:B------:R-:W-:Y:S01]  /*1ea0*/  UISETP.GE.U32.AND UP1, UPT, UR47, 0x5, UPT ;  /* 0x000000052f00788c */ /* 0x000fe2000bf26070 */
[----:B------:R-:W0:Y:S01]  /*1eb0*/  SYNCS.PHASECHK.TRANS64.TRYWAIT P0, [UR43+0x8], R0 ;  /* 0x00000800ff0075a7 */ /* 0x000e22000800016b */
[----:B------:R-:W-:Y:S01]  /*1ec0*/  UISETP.GT.U32.AND UP0, UPT, UR39, 0x4, UPT ;  /* 0x000000042700788c */ /* 0x000fe2000bf04070 */
[----:B------:R-:W-:Y:S01]  /*1ed0*/  SHF.R.S32.HI R11, RZ, 0x1f, R18 ;  /* 0x0000001fff0b7819 */ /* 0x000fe20000011412 */
[----:B------:R-:W-:Y:S02]  /*1ee0*/  UIMAD.WIDE.U32 UR4, UR39, -0x33333333, URZ ;  /* 0xcccccccd270478a5 */ /* 0x000fe4000f8e003f */
[----:B------:R-:W-:Y:S02]  /*1ef0*/  UISETP.LT.U32.AND UP0, UPT, UR47, 0x5, UP0 ;  /* 0x000000052f00788c */ /* 0x000fe40008701070 */
[----:B------:R-:W-:-:S02]  /*1f00*/  USHF.R.U32.HI UR4, URZ, 0x2, UR5 ;  /* 0x000000023f047899 */ /* 0x000fc40008011605 */
[----:B------:R-:W-:Y:S02]  /*1f10*/  USEL UR6, URZ, 0x1, !UP0 ;  /* 0x000000013f067887 */ /* 0x000fe4000c000000 */
[----:B------:R-:W-:Y:S02]  /*1f20*/  UIMAD UR39, UR4, -0x5, UR39 ;  /* 0xfffffffb042778a4 */ /* 0x000fe4000f8e0227 */
[----:B------:R-:W-:-:S04]  /*1f30*/  ULOP3.LUT UR38, UR38, UR6, URZ, 0x3c, !UPT ;  /* 0x0000000626267292 */ /* 0x000fc8000f8e3c3f */
[----:B------:R-:W-:Y:S01]  /*1f40*/  @UP1 ULOP3.LUT UR38, UR38, 0x1, UR4, 0x78, !UPT ;  /* 0x0000000126261892 */ /* 0x000fe2000f8e7804 */
[----:B0-----:R-:W-:Y:S11]  /*1f50*/  @!P0 BRA `(.L_x_35) ;  /* 0x0000004800e48947 */ /* 0x001ff60003800000 */
.L_x_194:
[----:B0-----:R-:W-:Y:S01]  /*1f60*/  IMAD.SHL.U32 R0, R22, 0x40, RZ ;  /* 0x0000004016007824 */ /* 0x001fe200078e00ff */
[----:B------:R-:W-:Y:S01]  /*1f70*/  ULDC UR6, c[0x0][0x284] ;  /* 0x0000a10000067ab9 */ /* 0x000fe20000000800 */
[----:B------:R-:W-:Y:S01]  /*1f80*/  ULDC.64 UR4, c[0x0][0x5d0] ;  /* 0x0001740000047ab9 */ /* 0x000fe20000000a00 */
[----:B------:R-:W-:Y:S01]  /*1f90*/  SHF.R.S32.HI R10, RZ, 0x1f, R13 ;  /* 0x0000001fff0a7819 */ /* 0x000fe2000001140d */
[----:B------:R-:W-:Y:S01]  /*1fa0*/  IMAD R3, R11, UR4, RZ ;  /* 0x000000040b037c24 */ /* 0x000fe2000f8e02ff */
[----:B------:R-:W-:Y:S01]  /*1fb0*/  ISETP.GE.AND P0, PT, R0, UR6, PT ;  /* 0x0000000600007c0c */ /* 0x000fe2000bf06270 */
[C---:B------:R-:W-:Y:S01]  /*1fc0*/  IMAD.WIDE.U32 R4, R18.reuse, UR4, R94 ;  /* 0x0000000412047c25 */ /* 0x040fe2000f8e005e */
[----:B------:R-:W-:Y:S02]  /*1fd0*/  ULDC UR4, c[0x0][0x288] ;  /* 0x0000a20000047ab9 */ /* 0x000fe40000000800 */
[C---:B------:R-:W-:Y:S01]  /*1fe0*/  ISETP.GE.OR P0, PT, R13.reuse, UR4, P0 ;  /* 0x000000040d007c0c */ /* 0x040fe20008706670 */
[----:B------:R-:W-:Y:S01]  /*1ff0*/  IMAD R3, R18, UR5, R3 ;  /* 0x0000000512037c24 */ /* 0x000fe2000f8e0203 */
[----:B------:R-:W-:-:S04]  /*2000*/  IADD3 R4, P1, R13, R4, RZ ;  /* 0x000000040d047210 */ /* 0x000fc80007f3e0ff */
[----:B------:R-:W-:-:S07]  /*2010*/  IADD3.X R5, R10, R5, R3, P1, !PT ;  /* 0x000000050a057210 */ /* 0x000fce0000ffe403 */
[----:B------:R-:W-:Y:S05]  /*2020*/  @P0 BRA `(.L_x_36) ;  /* 0x0000003000ac0947 */ /* 0x000fea0003800000 */
[----:B------:R-:W0:Y:S01]  /*2030*/  LDC.64 R8, c[0x0][0x5c8] ;  /* 0x00017200ff087b82 */ /* 0x000e220000000a00 */
[----:B------:R-:W-:Y:S01]  /*2040*/  IMAD.WIDE R14, R22, 0x40, R92 ;  /* 0x00000040160e7825 */ /* 0x000fe200078e025c */
[----:B------:R-:W-:Y:S01]  /*2050*/  ULDC.64 UR4, c[0x0][0x5c0] ;  /* 0x0001700000047ab9 */ /* 0x000fe20000000a00 */
[----:B------:R-:W-:Y:S02]  /*2060*/  BSSY B0, `(.L_x_36) ;  /* 0x0000327000007945 */ /* 0x000fe40003800000 */
[----:B------:R-:W-:Y:S02]  /*2070*/  IMAD.IADD R20, R99, 0x1, -R0 ;  /* 0x0000000163147824 */ /* 0x000fe400078e0a00 */
[----:B------:R-:W-:Y:S02]  /*2080*/  IMAD.IADD R19, R96, 0x1, -R13 ;  /* 0x0000000160137824 */ /* 0x000fe400078e0a0d */
[-C--:B0-----:R-:W-:Y:S02]  /*2090*/  IMAD R3, R15, R8.reuse, RZ ;  /* 0x000000080f037224 */ /* 0x081fe400078e02ff */
[----:B------:R-:W-:-:S04]  /*20a0*/  IMAD.WIDE.U32 R4, R14, R8, R4 ;  /* 0x000000080e047225 */ /* 0x000fc800078e0004 */
[----:B------:R-:W-:Y:S01]  /*20b0*/  IMAD R3, R14, R9, R3 ;  /* 0x000000090e037224 */ /* 0x000fe200078e0203 */
[----:B------:R-:W-:-:S03]  /*20c0*/  IADD3 R4, P0, R4, UR4, RZ ;  /* 0x0000000404047c10 */ /* 0x000fc6000ff1e0ff */
[----:B------:R-:W-:Y:S01]  /*20d0*/  IMAD.IADD R3, R5, 0x1, R3 ;  /* 0x0000000105037824 */ /* 0x000fe200078e0203 */
[----:B------:R-:W-:-:S04]  /*20e0*/  LEA R6, P1, R8, R4, 0x3 ;  /* 0x0000000408067211 */ /* 0x000fc800078218ff */
[----:B------:R-:W-:Y:S02]  /*20f0*/  IADD3.X R5, R3, UR5, RZ, P0, !PT ;  /* 0x0000000503057c10 */ /* 0x000fe400087fe4ff */
[----:B-----5:R-:W-:Y:S02]  /*2100*/  ISETP.NE.AND P0, PT, R90, RZ, PT ;  /* 0x000000ff5a00720c */ /* 0x020fe40003f05270 */
[----:B------:R-:W-:-:S11]  /*2110*/  LEA.HI.X R7, R8, R5, R9, 0x3, P1 ;  /* 0x0000000508077211 */ /* 0x000fd600008f1c09 */
[----:B------:R-:W-:Y:S05]  /*2120*/  @!P0 BRA `(.L_x_37) ;  /* 0x0000002400608947 */ /* 0x000fea0003800000 */
[----:B------:R-:W0:Y:S01]  /*2130*/  LDC.64 R104, c[0x0][0x5b0] ;  /* 0x00016c00ff687b82 */ /* 0x000e220000000a00 */
[----:B------:R-:W-:Y:S01]  /*2140*/  ULDC.64 UR4, c[0x0][0x5b8] ;  /* 0x00016e0000047ab9 */ /* 0x000fe20000000a00 */
[----:B------:R-:W-:Y:S01]  /*2150*/  ISETP.GE.AND P1, PT, R20, 0x1, PT ;  /* 0x000000011400780c */ /* 0x000fe20003f26270 */
[C---:B------:R-:W-:Y:S01]  /*2160*/  IMAD.WIDE.U32 R8, R18.reuse, UR4, R94 ;  /* 0x0000000412087c25 */ /* 0x040fe2000f8e005e */
[----:B------:R-:W-:Y:S02]  /*2170*/  BSSY B1, `(.L_x_38) ;  /* 0x000000e000017945 */ /* 0x000fe40003800000 */
[----:B------:R-:W-:Y:S01]  /*2180*/  ISETP.LT.OR P2, PT, R19, 0x1, !P1 ;  /* 0x000000011300780c */ /* 0x000fe20004f41670 */
[----:B------:R-:W-:Y:S01]  /*2190*/  IMAD R3, R11, UR4, RZ ;  /* 0x000000040b037c24 */ /* 0x000fe2000f8e02ff */
[----:B------:R-:W1:Y:S01]  /*21a0*/  LDC.64 R106, c[0x0][0x5a8] ;  /* 0x00016a00ff6a7b82 */ /* 0x000e620000000a00 */
[----:B------:R-:W-:Y:S02]  /*21b0*/  IADD3 R12, P0, R13, R8, RZ ;  /* 0x000000080d0c7210 */ /* 0x000fe40007f1e0ff */
[----:B------:R-:W-:-:S05]  /*21c0*/  IMAD R3, R18, UR5, R3 ;  /* 0x0000000512037c24 */ /* 0x000fca000f8e0203 */
[----:B------:R-:W-:Y:S01]  /*21d0*/  IADD3.X R13, R10, R9, R3, P0, !PT ;  /* 0x000000090a0d7210 */ /* 0x000fe200007fe403 */
[-C--:B0-----:R-:W-:Y:S02]  /*21e0*/  IMAD R0, R15, R104.reuse, RZ ;  /* 0x000000680f007224 */ /* 0x081fe400078e02ff */
[----:B------:R-:W-:-:S04]  /*21f0*/  IMAD.WIDE.U32 R8, R14, R104, R12 ;  /* 0x000000680e087225 */ /* 0x000fc800078e000c */
[----:B------:R-:W-:Y:S01]  /*2200*/  IMAD R21, R14, R105, R0 ;  /* 0x000000690e157224 */ /* 0x000fe200078e0200 */
[----:B-1----:R-:W-:-:S04]  /*2210*/  IADD3 R8, P0, R8, R106, RZ ;  /* 0x0000006a08087210 */ /* 0x002fc80007f1e0ff */
[----:B------:R-:W-:Y:S01]  /*2220*/  IADD3.X R9, R107, R9, R21, P0, !PT ;  /* 0x000000096b097210 */ /* 0x000fe200007fe415 */
[----:B------:R-:W-:Y:S08]  /*2230*/  @P2 BRA `(.L_x_39) ;  /* 0x0000000000042947 */ /* 0x000ff00003800000 */
[----:B------:R0:W5:Y:S02]  /*2240*/  LDG.E.U8 R100, desc[UR36][R8.64] ;  /* 0x0000002408647981 */ /* 0x000164000c1e1100 */
.L_x_39:
[----:B------:R-:W-:Y:S05]  /*2250*/  BSYNC B1 ;  /* 0x0000000000017941 */ /* 0x000fea0003800000 */
.L_x_38:
[----:B-----5:R-:W-:Y:S01]  /*2260*/  LOP3.LUT R0, R100, 0xffff, RZ, 0xc0, !PT ;  /* 0x0000ffff64007812 */ /* 0x020fe200078ec0ff */
[C---:B------:R-:W-:Y:S01]  /*2270*/  IMAD.SHL.U32 R10, R104.reuse, 0x8, RZ ;  /* 0x00000008680a7824 */ /* 0x040fe200078e00ff */
[----:B------:R-:W-:Y:S01]  /*2280*/  SHF.L.U64.HI R11, R104, 0x3, R105 ;  /* 0x00000003680b7819 */ /* 0x000fe20000010269 */
[----:B------:R-:W-:Y:S01]  /*2290*/  BSSY B1, `(.L_x_40) ;  /* 0x000000e000017945 */ /* 0x000fe20003800000 */
[----:B------:R-:W-:Y:S02]  /*22a0*/  PRMT R3, R0, 0x8880, RZ ;  /* 0x0000888000037816 */ /* 0x000fe400000000ff */
[----:B------:R-:W-:Y:S01]  /*22b0*/  ISETP.GE.AND P0, PT, R20, 0x9, PT ;  /* 0x000000091400780c */ /* 0x000fe20003f06270 */
[----:B------:R-:W-:-:S04]  /*22c0*/  IMAD.WIDE.U32 R10, R14, R104, R10 ;  /* 0x000000680e0a7225 */ /* 0x000fc800078e000a */
[----:B------:R-:W-:Y:S01]  /*22d0*/  IMAD R0, R3, R90, RZ ;  /* 0x0000005a03007224 */ /* 0x000fe200078e02ff */
[----:B------:R-:W-:Y:S01]  /*22e0*/  IADD3 R10, P3, P4, R12, R106, R10 ;  /* 0x0000006a0c0a7210 */ /* 0x000fe20007c7e00a */
[----:B------:R-:W-:Y:S02]  /*22f0*/  IMAD.IADD R14, R21, 0x1, R11 ;  /* 0x00000001150e7824 */ /* 0x000fe400078e020b */
[----:B------:R-:W-:-:S05]  /*2300*/  @!P2 IMAD R3, R24, R89, R0 ;  /* 0x000000591803a224 */ /* 0x000fca00078e0200 */
[----:B------:R1:W-:Y:S01]  /*2310*/  @!P2 STG.E.U8 desc[UR36][R4.64], R3 ;  /* 0x000000030400a986 */ /* 0x0003e2000c101124 */
[----:B------:R-:W-:-:S13]  /*2320*/  ISETP.LT.OR P2, PT, R19, 0x2, !P1 ;  /* 0x000000021300780c */ /* 0x000fda0004f41670 */
[----:B-1----:R-:W-:Y:S05]  /*2330*/  @P2 BRA `(.L_x_41) ;  /* 0x00000000000c2947 */ /* 0x002fea0003800000 */
[----:B------:R-:W2:Y:S02]  /*2340*/  LDG.E.U8 R100, desc[UR36][R8.64+0x1] ;  /* 0x0000012408647981 */ /* 0x000ea4000c1e1100 */
[----:B--2---:R-:W-:-:S05]  /*2350*/  PRMT R3, R100, 0x8880, RZ ;  /* 0x0000888064037816 */ /* 0x004fca00000000ff */
[----:B------:R-:W-:-:S07]  /*2360*/  IMAD R0, R3, R90, RZ ;  /* 0x0000005a03007224 */ /* 0x000fce00078e02ff */
.L_x_41:
[----:B------:R-:W-:Y:S05]  /*2370*/  BSYNC B1 ;  /* 0x0000000000017941 */ /* 0x000fea0003800000 */
.L_x_40:
[----:B------:R-:W-:Y:S01]  /*2380*/  IADD3.X R11, R13, R107, R14, P3, P4 ;  /* 0x0000006b0d0b7210 */ /* 0x000fe20001fe840e */
[----:B------:R-:W-:Y:S01]  /*2390*/  @!P2 IMAD R25, R25, R89, R0 ;  /* 0x000000591919a224 */ /* 0x000fe200078e0200 */
[C---:B------:R-:W-:Y:S01]  /*23a0*/  ISETP.LT.OR P3, PT, R19.reuse, 0x1, !P0 ;  /* 0x000000011300780c */ /* 0x040fe20004761670 */
[----:B------:R-:W-:Y:S01]  /*23b0*/  BSSY B1, `(.L_x_42) ;  /* 0x0000008000017945 */ /* 0x000fe20003800000 */
[C---:B------:R-:W-:Y:S02]  /*23c0*/  ISETP.LT.OR P4, PT, R19.reuse, 0x9, !P1 ;  /* 0x000000091300780c */ /* 0x040fe40004f81670 */
[----:B------:R1:W-:Y:S01]  /*23d0*/  @!P2 STG.E.U8 desc[UR36][R4.64+0x1], R25 ;  /* 0x000001190400a986 */ /* 0x0003e2000c101124 */
[----:B------:R-:W-:-:S08]  /*23e0*/  ISETP.LT.OR P2, PT, R19, 0x2, !P0 ;  /* 0x000000021300780c */ /* 0x000fd00004741670 */
[----:B------:R-:W-:Y:S05]  /*23f0*/  @P3 BRA `(.L_x_43) ;  /* 0x00000000000c3947 */ /* 0x000fea0003800000 */
[----:B------:R-:W2:Y:S02]  /*2400*/  LDG.E.U8 R100, desc[UR36][R10.64] ;  /* 0x000000240a647981 */ /* 0x000ea4000c1e1100 */
[----:B--2---:R-:W-:-:S05]  /*2410*/  PRMT R3, R100, 0x8880, RZ ;  /* 0x0000888064037816 */ /* 0x004fca00000000ff */
[----:B------:R-:W-:-:S07]  /*2420*/  IMAD R0, R3, R90, RZ ;  /* 0x0000005a03007224 */ /* 0x000fce00078e02ff */
.L_x_43:
[----:B------:R-:W-:Y:S05]  /*2430*/  BSYNC B1 ;  /* 0x0000000000017941 */ /* 0x000fea0003800000 */
.L_x_42:
[----:B------:R-:W-:Y:S01]  /*2440*/  @!P3 IMAD R3, R26, R89, R0 ;  /* 0x000000591a03b224 */ /* 0x000fe200078e0200 */
[----:B------:R-:W-:Y:S04]  /*2450*/  BSSY B1, `(.L_x_44) ;  /* 0x0000006000017945 */ /* 0x000fe80003800000 */
[----:B------:R2:W-:Y:S01]  /*2460*/  @!P3 STG.E.U8 desc[UR36][R6.64], R3 ;  /* 0x000000030600b986 */ /* 0x0005e2000c101124 */
[----:B------:R-:W-:Y:S05]  /*2470*/  @P2 BRA `(.L_x_45) ;  /* 0x00000000000c2947 */ /* 0x000fea0003800000 */
[----:B------:R-:W2:Y:S02]  /*2480*/  LDG.E.U8 R100, desc[UR36][R10.64+0x1] ;  /* 0x000001240a647981 */ /* 0x000ea4000c1e1100 */
[----:B--2---:R-:W-:-:S05]  /*2490*/  PRMT R3, R100, 0x8880, RZ ;  /* 0x0000888064037816 */ /* 0x004fca00000000ff */
[----:B------:R-:W-:-:S07]  /*24a0*/  IMAD R0, R3, R90, RZ ;  /* 0x0000005a03007224 */ /* 0x000fce00078e02ff */
.L_x_45:
[----:B------:R-:W-:Y:S05]  /*24b0*/  BSYNC B1 ;  /* 0x0000000000017941 */ /* 0x000fea0003800000 */
.L_x_44:
[----:B------:R-:W-:Y:S01]  /*24c0*/  @!P2 IMAD R27, R27, R89, R0 ;  /* 0x000000591b1ba224 */ /* 0x000fe200078e0200 */
[----:B------:R-:W-:Y:S04]  /*24d0*/  BSSY B1, `(.L_x_46) ;  /* 0x0000006000017945 */ /* 0x000fe80003800000 */
[----:B------:R3:W-:Y:S01]  /*24e0*/  @!P2 STG.E.U8 desc[UR36][R6.64+0x1], R27 ;  /* 0x0000011b0600a986 */ /* 0x0007e2000c101124 */
[----:B------:R-:W-:Y:S05]  /*24f0*/  @P4 BRA `(.L_x_47) ;  /* 0x00000000000c4947 */ /* 0x000fea0003800000 */
[----:B------:R-:W2:Y:S02]  /*2500*/  LDG.E.U8 R100, desc[UR36][R8.64+0x8] ;  /* 0x0000082408647981 */ /* 0x000ea4000c1e1100 */
[----:B--2---:R-:W-:-:S05]  /*2510*/  PRMT R3, R100, 0x8880, RZ ;  /* 0x0000888064037816 */ /* 0x004fca00000000ff */
[----:B------:R-:W-:-:S07]  /*2520*/  IMAD R0, R3, R90, RZ ;  /* 0x0000005a03007224 */ /* 0x000fce00078e02ff */
.L_x_47:
[----:B------:R-:W-:Y:S05]  /*2530*/  BSYNC B1 ;  /* 0x0000000000017941 */ /* 0x000fea0003800000 */
.L_x_46:
[C---:B------:R-:W-:Y:S01]  /*2540*/  ISETP.LT.OR P2, PT, R19.reuse, 0xa, !P1 ;  /* 0x0000000a1300780c */ /* 0x040fe20004f41670 */
[----:B--2---:R-:W-:Y:S01]  /*2550*/  @!P4 IMAD R3, R28, R89, R0 ;  /* 0x000000591c03c224 */ /* 0x004fe200078e0200 */
[----:B------:R-:W-:Y:S01]  /*2560*/  BSSY B1, `(.L_x_48) ;  /* 0x0000008000017945 */ /* 0x000fe20003800000 */
[----:B------:R-:W-:-:S03]  /*2570*/  ISETP.LT.OR P3, PT, R19, 0x9, !P0 ;  /* 0x000000091300780c */ /* 0x000fc60004761670 */
[----:B------:R2:W-:Y:S01]  /*2580*/  @!P4 STG.E.U8 desc[UR36][R4.64+0x8], R3 ;  /* 0x000008030400c986 */ /* 0x0005e2000c101124 */
[----:B------:R-:W-:-:S06]  /*2590*/  ISETP.LT.OR P4, PT, R19, 0xa, !P0 ;  /* 0x0000000a1300780c */ /* 0x000fcc0004781670 */
[----:B------:R-:W-:Y:S07]  /*25a0*/  @P2 BRA `(.L_x_49) ;  /* 0x00000000000c2947 */ /* 0x000fee0003800000 */
[----:B------:R-:W2:Y:S02]  /*25b0*/  LDG.E.U8 R100, desc[UR36][R8.64+0x9] ;  /* 0x0000092408647981 */ /* 0x000ea4000c1e1100 */
[----:B--2---:R-:W-:-:S05]  /*25c0*/  PRMT R3, R100, 0x8880, RZ ;  /* 0x0000888064037816 */ /* 0x004fca00000000ff */
[----:B------:R-:W-:-:S07]  /*25d0*/  IMAD R0, R3, R90, RZ ;  /* 0x0000005a03007224 */ /* 0x000fce00078e02ff */
.L_x_49:
[----:B------:R-:W-:Y:S05]  /*25e0*/  BSYNC B1 ;  /* 0x0000000000017941 */ /* 0x000fea0003800000 */
.L_x_48:
[----:B------:R-:W-:Y:S01]  /*25f0*/  @!P2 IMAD R29, R29, R89, R0 ;  /* 0x000000591d1da224 */ /* 0x000fe200078e0200 */
[----:B------:R-:W-:Y:S04]  /*2600*/  BSSY B1, `(.L_x_50) ;  /* 0x0000006000017945 */ /* 0x000fe80003800000 */
[----:B------:R4:W-:Y:S01]  /*2610*/  @!P2 STG.E.U8 desc[UR36][R4.64+0x9], R29 ;  /* 0x0000091d0400a986 */ /* 0x0009e2000c101124 */
[----:B------:R-:W-:Y:S05]  /*2620*/  @P3 BRA `(.L_x_51) ;  /* 0x00000000000c3947 */ /* 0x000fea0003800000 */
[----:B------:R-:W2:Y:S02]  /*2630*/  LDG.E.U8 R100, desc[UR36][R10.64+0x8] ;  /* 0x000008240a647981 */ /* 0x000ea4000c1e1100 */
[----:B--2---:R-:W-:-:S05]  /*2640*/  PRMT R3, R100, 0x8880, RZ ;  /* 0x0000888064037816 */ /* 0x004fca00000000ff */
[----:B------:R-:W-:-:S07]  /*2650*/  IMAD R0, R3, R90, RZ ;  /* 0x0000005a03007224 */ /* 0x000fce00078e02ff */
.L_x_51:
[----:B------:R-:W-:Y:S05]  /*2660*/  BSYNC B1 ;  /* 0x0000000000017941 */ /* 0x000fea0003800000 */
.L_x_50:
[----:B--2---:R-:W-:Y:S01]  /*2670*/  @!P3 IMAD R3, R30, R89, R0 ;  /* 0x000000591e03b224 */ /* 0x004fe200078e0200 */
[----:B------:R-:W-:Y:S04]  /*2680*/  BSSY B1, `(.L_x_52) ;  /* 0x0000006000017945 */ /* 0x000fe80003800000 */
[----:B------:R2:W-:Y:S01]  /*2690*/  @!P3 STG.E.U8 desc[UR36][R6.64+0x8], R3 ;  /* 0x000008030600b986 */ /* 0x0005e2000c101124 */
[----:B------:R-:W-:Y:S05]  /*26a0*/  @P4 BRA `(.L_x_53) ;  /* 0x00000000000c4947 */ /* 0x000fea0003800000 */
[----:B------:R-:W2:Y:S02]  /*26b0*/  LDG.E.U8 R100, desc[UR36][R10.64+0x9] ;  /* 0x000009240a647981 */ /* 0x000ea4000c1e1100 */
[----:B--2---:R-:W-:-:S05]  /*26c0*/  PRMT R3, R100, 0x8880, RZ ;  /* 0x0000888064037816 */ /* 0x004fca00000000ff */
[----:B------:R-:W-:-:S07]  /*26d0*/  IMAD R0, R3, R90, RZ ;  /* 0x0000005a03007224 */ /* 0x000fce00078e02ff */
.L_x_53:
[----:B------:R-:W-:Y:S05]  /*26e0*/  BSYNC B1 ;  /* 0x0000000000017941 */ /* 0x000fea0003800000 */
.L_x_52:
[----:B------:R-:W-:Y:S01]  /*26f0*/  ISETP.LT.OR P2, PT, R19, 0x11, !P1 ;  /* 0x000000111300780c */ /* 0x000fe20004f41670 */
[----:B------:R-:W-:Y:S01]  /*2700*/  @!P4 IMAD R31, R31, R89, R0 ;  /* 0x000000591f1fc224 */ /* 0x000fe200078e0200 */
        /* <DEDUP_REMOVED lines=8> */
.L_x_55:
[----:B------:R-:W-:Y:S05]  /*2790*/  BSYNC B1 ;  /* 0x0000000000017941 */ /* 0x000fea0003800000 */
.L_x_54:
[----:B--2---:R-:W-:Y:S01]  /*27a0*/  @!P2 IMAD R3, R32, R89, R0 ;  /* 0x000000592003a224 */ /* 0x004fe200078e0200 */
[----:B------:R-:W-:Y:S04]  /*27b0*/  BSSY B1, `(.L_x_56) ;  /* 0x0000006000017945 */ /* 0x000fe80003800000 */
[----:B------:R2:W-:Y:S01]  /*27c0*/  @!P2 STG.E.U8 desc[UR36][R4.64+0x10], R3 ;  /* 0x000010030400a986 */ /* 0x0005e2000c101124 */
[----:B------:R-:W-:Y:S05]  /*27d0*/  @P3 BRA `(.L_x_57) ;  /* 0x00000000000c3947 */ /* 0x000fea0003800000 */
[----:B------:R-:W2:Y:S02]  /*27e0*/  LDG.E.U8 R100, desc[UR36][R8.64+0x11] ;  /* 0x0000112408647981 */ /* 0x000ea4000c1e1100 */
[----:B--2---:R-:W-:-:S05]  /*27f0*/  PRMT R3, R100, 0x8880, RZ ;  /* 0x0000888064037816 */ /* 0x004fca00000000ff */
[----:B------:R-:W-:-:S07]  /*2800*/  IMAD R0, R3, R90, RZ ;  /* 0x0000005a03007224 */ /* 0x000fce00078e02ff */
.L_x_57:
[----:B------:R-:W-:Y:S05]  /*2810*/  BSYNC B1 ;  /* 0x0000000000017941 */ /* 0x000fea0003800000 */
.L_x_56:
[----:B------:R-:W-:Y:S01]  /*2820*/  @!P3 IMAD R33, R33, R89, R0 ;  /* 0x000000592121b224 */ /* 0x000fe200078e0200 */
[----:B------:R-:W-:Y:S04]  /*2830*/  BSSY B1, `(.L_x_58) ;  /* 0x0000006000017945 */ /* 0x000fe80003800000 */
[----:B------:R0:W-:Y:S01]  /*2840*/  @!P3 STG.E.U8 desc[UR36][R4.64+0x11], R33 ;  /* 0x000011210400b986 */ /* 0x0001e2000c101124 */
[----:B------:R-:W-:Y:S05]  /*2850*/  @P4 BRA `(.L_x_59) ;  /* 0x00000000000c4947 */ /* 0x000fea0003800000 */
[----:B------:R-:W2:Y:S02]  /*2860*/  LDG.E.U8 R100, desc[UR36][R10.64+0x10] ;  /* 0x000010240a647981 */ /* 0x000ea4000c1e1100 */
[----:B--2---:R-:W-:-:S05]  /*2870*/  PRMT R3, R100, 0x8880, RZ ;  /* 0x0000888064037816 */ /* 0x004fca00000000ff */
[----:B------:R-:W-:-:S07]  /*2880*/  IMAD R0, R3, R90, RZ ;  /* 0x0000005a03007224 */ /* 0x000fce00078e02ff */
.L_x_59:
[----:B------:R-:W-:Y:S05]  /*2890*/  BSYNC B1 ;  /* 0x0000000000017941 */ /* 0x000fea0003800000 */
.L_x_58:
        /* <DEDUP_REMOVED lines=10> */
.L_x_61:
[----:B------:R-:W-:Y:S05]  /*2940*/  BSYNC B1 ;  /* 0x0000000000017941 */ /* 0x000fea0003800000 */
.L_x_60:
[----:B------:R-:W-:Y:S01]  /*2950*/  @!P2 IMAD R35, R35, R89, R0 ;  /* 0x000000592323a224 */ /* 0x000fe200078e0200 */
[----:B------:R-:W-:Y:S04]  /*2960*/  BSSY B1, `(.L_x_62) ;  /* 0x0000006000017945 */ /* 0x000fe80003800000 */
[----:B------:R0:W-:Y:S01]  /*2970*/  @!P2 STG.E.U8 desc[UR36][R6.64+0x11], R35 ;  /* 0x000011230600a986 */ /* 0x0001e2000c101124 */
[----:B------:R-:W-:Y:S05]  /*2980*/  @P3 BRA `(.L_x_63) ;  /* 0x00000000000c3947 */ /* 0x000fea0003800000 */
[----:B------:R-:W2:Y:S02]  /*2990*/  LDG.E.U8 R100, desc[UR36][R8.64+0x18] ;  /* 0x0000182408647981 */ /* 0x000ea4000c1e1100 */
[----:B--2---:R-:W-:-:S05]  /*29a0*/  PRMT R3, R100, 0x8880, RZ ;  /* 0x0000888064037816 */ /* 0x004fca00000000ff */
[----:B------:R-:W-:-:S07]  /*29b0*/  IMAD R0, R3, R90, RZ ;  /* 0x0000005a03007224 */ /* 0x000fce00078e02ff */
.L_x_63:
[----:B------:R-:W-:Y:S05]  /*29c0*/  BSYNC B1 ;  /* 0x0000000000017941 */ /* 0x000fea0003800000 */
.L_x_62:
[----:B--2---:R-:W-:Y:S01]  /*29d0*/  @!P3 IMAD R3, R36, R89, R0 ;  /* 0x000000592403b224 */ /* 0x004fe200078e0200 */
[----:B------:R-:W-:Y:S04]  /*29e0*/  BSSY B1, `(.L_x_64) ;  /* 0x0000006000017945 */ /* 0x000fe80003800000 */
[----:B------:R2:W-:Y:S01]  /*29f0*/  @!P3 STG.E.U8 desc[UR36][R4.64+0x18], R3 ;  /* 0x000018030400b986 */ /* 0x0005e2000c101124 */
[----:B------:R-:W-:Y:S05]  /*2a00*/  @P4 BRA `(.L_x_65) ;  /* 0x00000000000c4947 */ /* 0x000fea0003800000 */
[----:B------:R-:W2:Y:S02]  /*2a10*/  LDG.E.U8 R100, desc[UR36][R8.64+0x19] ;  /* 0x0000192408647981 */ /* 0x000ea4000c1e1100 */
[----:B--2---:R-:W-:-:S05]  /*2a20*/  PRMT R3, R100, 0x8880, RZ ;  /* 0x0000888064037816 */ /* 0x004fca00000000ff */
[----:B------:R-:W-:-:S07]  /*2a30*/  IMAD R0, R3, R90, RZ ;  /* 0x0000005a03007224 */ /* 0x000fce00078e02ff */
.L_x_65:
[----:B------:R-:W-:Y:S05]  /*2a40*/  BSYNC B1 ;  /* 0x0000000000017941 */ /* 0x000fea0003800000 */
.L_x_64:
        /* <DEDUP_REMOVED lines=10> */
.L_x_67:
[----:B------:R-:W-:Y:S05]  /*2af0*/  BSYNC B1 ;  /* 0x0000000000017941 */ /* 0x000fea0003800000 */
.L_x_66:
[----:B--2---:R-:W-:Y:S01]  /*2b00*/  @!P2 IMAD R3, R38, R89, R0 ;  /* 0x000000592603a224 */ /* 0x004fe200078e0200 */
[----:B------:R-:W-:Y:S04]  /*2b10*/  BSSY B1, `(.L_x_68) ;  /* 0x0000006000017945 */ /* 0x000fe80003800000 */
[----:B------:R2:W-:Y:S01]  /*2b20*/  @!P2 STG.E.U8 desc[UR36][R6.64+0x18], R3 ;  /* 0x000018030600a986 */ /* 0x0005e2000c101124 */
[----:B------:R-:W-:Y:S05]  /*2b30*/  @P3 BRA `(.L_x_69) ;  /* 0x00000000000c3947 */ /* 0x000fea0003800000 */
[----:B------:R-:W2:Y:S02]  /*2b40*/  LDG.E.U8 R100, desc[UR36][R10.64+0x19] ;  /* 0x000019240a647981 */ /* 0x000ea4000c1e1100 */
[----:B--2---:R-:W-:-:S05]  /*2b50*/  PRMT R3, R100, 0x8880, RZ ;  /* 0x0000888064037816 */ /* 0x004fca00000000ff */
[----:B------:R-:W-:-:S07]  /*2b60*/  IMAD R0, R3, R90, RZ ;  /* 0x0000005a03007224 */ /* 0x000fce00078e02ff */
.L_x_69:
[----:B------:R-:W-:Y:S05]  /*2b70*/  BSYNC B1 ;  /* 0x0000000000017941 */ /* 0x000fea0003800000 */
.L_x_68:
[----:B------:R-:W-:Y:S01]  /*2b80*/  @!P3 IMAD R39, R39, R89, R0 ;  /* 0x000000592727b224 */ /* 0x000fe200078e0200 */
[----:B------:R-:W-:Y:S04]  /*2b90*/  BSSY B1, `(.L_x_70) ;  /* 0x0000006000017945 */ /* 0x000fe80003800000 */
[----:B------:R0:W-:Y:S01]  /*2ba0*/  @!P3 STG.E.U8 desc[UR36][R6.64+0x19], R39 ;  /* 0x000019270600b986 */ /* 0x0001e2000c101124 */
[----:B------:R-:W-:Y:S05]  /*2bb0*/  @P4 BRA `(.L_x_71) ;  /* 0x00000000000c4947 */ /* 0x000fea0003800000 */
[----:B------:R-:W2:Y:S02]  /*2bc0*/  LDG.E.U8 R100, desc[UR36][R8.64+0x20] ;  /* 0x0000202408647981 */ /* 0x000ea4000c1e1100 */
[----:B--2---:R-:W-:-:S05]  /*2bd0*/  PRMT R3, R100, 0x8880, RZ ;  /* 0x0000888064037816 */ /* 0x004fca00000000ff */
[----:B------:R-:W-:-:S07]  /*2be0*/  IMAD R0, R3, R90, RZ ;  /* 0x0000005a03007224 */ /* 0x000fce00078e02ff */
.L_x_71:
[----:B------:R-:W-:Y:S05]  /*2bf0*/  BSYNC B1 ;  /* 0x0000000000017941 */ /* 0x000fea0003800000 */
.L_x_70:
        /* <DEDUP_REMOVED lines=10> */
.L_x_73:
[----:B------:R-:W-:Y:S05]  /*2ca0*/  BSYNC B1 ;  /* 0x0000000000017941 */ /* 0x000fea0003800000 */
.L_x_72:
[----:B------:R-:W-:Y:S01]  /*2cb0*/  @!P2 IMAD R41, R41, R89, R0 ;  /* 0x000000592929a224 */ /* 0x000fe200078e0200 */
[----:B------:R-:W-:Y:S04]  /*2cc0*/  BSSY B1, `(.L_x_74) ;  /* 0x0000006000017945 */ /* 0x000fe80003800000 */
[----:B------:R0:W-:Y:S01]  /*2cd0*/  @!P2 STG.E.U8 desc[UR36][R4.64+0x21], R41 ;  /* 0x000021290400a986 */ /* 0x0001e2000c101124 */
[----:B------:R-:W-:Y:S05]  /*2ce0*/  @P3 BRA `(.L_x_75) ;  /* 0x00000000000c3947 */ /* 0x000fea0003800000 */
[----:B------:R-:W2:Y:S02]  /*2cf0*/  LDG.E.U8 R100, desc[UR36][R10.64+0x20] ;  /* 0x000020240a647981 */ /* 0x000ea4000c1e1100 */
[----:B--2---:R-:W-:-:S05]  /*2d00*/  PRMT R3, R100, 0x8880, RZ ;  /* 0x0000888064037816 */ /* 0x004fca00000000ff */
[----:B------:R-:W-:-:S07]  /*2d10*/  IMAD R0, R3, R90, RZ ;  /* 0x0000005a03007224 */ /* 0x000fce00078e02ff */
.L_x_75:
[----:B------:R-:W-:Y:S05]  /*2d20*/  BSYNC B1 ;  /* 0x0000000000017941 */ /* 0x000fea0003800000 */
.L_x_74:
[----:B--2---:R-:W-:Y:S01]  /*2d30*/  @!P3 IMAD R3, R42, R89, R0 ;  /* 0x000000592a03b224 */ /* 0x004fe200078e0200 */
[----:B------:R-:W-:Y:S04]  /*2d40*/  BSSY B1, `(.L_x_76) ;  /* 0x0000006000017945 */ /* 0x000fe80003800000 */
[----:B------:R2:W-:Y:S01]  /*2d50*/  @!P3 STG.E.U8 desc[UR36][R6.64+0x20], R3 ;  /* 0x000020030600b986 */ /* 0x0005e2000c101124 */
[----:B------:R-:W-:Y:S05]  /*2d60*/  @P4 BRA `(.L_x_77) ;  /* 0x00000000000c4947 */ /* 0x000fea0003800000 */
[----:B------:R-:W2:Y:S02]  /*2d70*/  LDG.E.U8 R100, desc[UR36][R10.64+0x21] ;  /* 0x000021240a647981 */ /* 0x000ea4000c1e1100 */
[----:B--2---:R-:W-:-:S05]  /*2d80*/  PRMT R3, R100, 0x8880, RZ ;  /* 0x0000888064037816 */ /* 0x004fca00000000ff */
[----:B------:R-:W-:-:S07]  /*2d90*/  IMAD R0, R3, R90, RZ ;  /* 0x0000005a03007224 */ /* 0x000fce00078e02ff */
.L_x_77:
[----:B------:R-:W-:Y:S05]  /*2da0*/  BSYNC B1 ;  /* 0x0000000000017941 */ /* 0x000fea0003800000 */
.L_x_76:
        /* <DEDUP_REMOVED lines=10> */
.L_x_79:
[----:B------:R-:W-:Y:S05]  /*2e50*/  BSYNC B1 ;  /* 0x0000000000017941 */ /* 0x000fea0003800000 */
.L_x_78:
[----:B--2---:R-:W-:Y:S01]  /*2e60*/  @!P2 IMAD R3, R44, R89, R0 ;  /* 0x000000592c03a224 */ /* 0x004fe200078e0200 */
[----:B------:R-:W-:Y:S04]  /*2e70*/  BSSY B1, `(.L_x_80) ;  /* 0x0000006000017945 */ /* 0x000fe80003800000 */
[----:B------:R2:W-:Y:S01]  /*2e80*/  @!P2 STG.E.U8 desc[UR36][R4.64+0x28], R3 ;  /* 0x000028030400a986 */ /* 0x0005e2000c101124 */
[----:B------:R-:W-:Y:S05]  /*2e90*/  @P3 BRA `(.L_x_81) ;  /* 0x00000000000c3947 */ /* 0x000fea0003800000 */
[----:B------:R-:W2:Y:S02]  /*2ea0*/  LDG.E.U8 R100, desc[UR36][R8.64+0x29] ;  /* 0x0000292408647981 */ /* 0x000ea4000c1e1100 */
[----:B--2---:R-:W-:-:S05]  /*2eb0*/  PRMT R3, R100, 0x8880, RZ ;  /* 0x0000888064037816 */ /* 0x004fca00000000ff */
[----:B------:R-:W-:-:S07]  /*2ec0*/  IMAD R0, R3, R90, RZ ;  /* 0x0000005a03007224 */ /* 0x000fce00078e02ff */
.L_x_81:
[----:B------:R-:W-:Y:S05]  /*2ed0*/  BSYNC B1 ;  /* 0x0000000000017941 */ /* 0x000fea0003800000 */
.L_x_80:
[----:B------:R-:W-:Y:S01]  /*2ee0*/  @!P3 IMAD R45, R45, R89, R0 ;  /* 0x000000592d2db224 */ /* 0x000fe200078e0200 */
[----:B------:R-:W-:Y:S04]  /*2ef0*/  BSSY B1, `(.L_x_82) ;  /* 0x0000006000017945 */ /* 0x000fe80003800000 */
[----:B------:R0:W-:Y:S01]  /*2f00*/  @!P3 STG.E.U8 desc[UR36][R4.64+0x29], R45 ;  /* 0x0000292d0400b986 */ /* 0x0001e2000c101124 */
[----:B------:R-:W-:Y:S05]  /*2f10*/  @P4 BRA `(.L_x_83) ;  /* 0x00000000000c4947 */ /* 0x000fea0003800000 */
[----:B------:R-:W2:Y:S02]  /*2f20*/  LDG.E.U8 R100, desc[UR36][R10.64+0x28] ;  /* 0x000028240a647981 */ /* 0x000ea4000c1e1100 */
[----:B--2---:R-:W-:-:S05]  /*2f30*/  PRMT R3, R100, 0x8880, RZ ;  /* 0x0000888064037816 */ /* 0x004fca00000000ff */
[----:B------:R-:W-:-:S07]  /*2f40*/  IMAD R0, R3, R90, RZ ;  /* 0x0000005a03007224 */ /* 0x000fce00078e02ff */
.L_x_83:
[----:B------:R-:W-:Y:S05]  /*2f50*/  BSYNC B1 ;  /* 0x0000000000017941 */ /* 0x000fea0003800000 */
.L_x_82:
        /* <DEDUP_REMOVED lines=10> */
.L_x_85:
[----:B------:R-:W-:Y:S05]  /*3000*/  BSYNC B1 ;  /* 0x0000000000017941 */ /* 0x000fea0003800000 */
.L_x_84:
[----:B------:R-:W-:Y:S01]  /*3010*/  @!P2 IMAD R47, R47, R89, R0 ;  /* 0x000000592f2fa224 */ /* 0x000fe200078e0200 */
[----:B------:R-:W-:Y:S04]  /*3020*/  BSSY B1, `(.L_x_86) ;  /* 0x0000006000017945 */ /* 0x000fe80003800000 */
[----:B------:R0:W-:Y:S01]  /*3030*/  @!P2 STG.E.U8 desc[UR36][R6.64+0x29], R47 ;  /* 0x0000292f0600a986 */ /* 0x0001e2000c101124 */
[----:B------:R-:W-:Y:S05]  /*3040*/  @P3 BRA `(.L_x_87) ;  /* 0x00000000000c3947 */ /* 0x000fea0003800000 */
[----:B------:R-:W2:Y:S02]  /*3050*/  LDG.E.U8 R100, desc[UR36][R8.64+0x30] ;  /* 0x0000302408647981 */ /* 0x000ea4000c1e1100 */
[----:B--2---:R-:W-:-:S05]  /*3060*/  PRMT R3, R100, 0x8880, RZ ;  /* 0x0000888064037816 */ /* 0x004fca00000000ff */
[----:B------:R-:W-:-:S07]  /*3070*/  IMAD R0, R3, R90, RZ ;  /* 0x0000005a03007224 */ /* 0x000fce00078e02ff */
.L_x_87:
[----:B------:R-:W-:Y:S05]  /*3080*/  BSYNC B1 ;  /* 0x0000000000017941 */ /* 0x000fea0003800000 */
.L_x_86:
[----:B--2---:R-:W-:Y:S01]  /*3090*/  @!P3 IMAD R3, R48, R89, R0 ;  /* 0x000000593003b224 */ /* 0x004fe200078e0200 */
[----:B------:R-:W-:Y:S04]  /*30a0*/  BSSY B1, `(.L_x_88) ;  /* 0x0000006000017945 */ /* 0x000fe80003800000 */
[----:B------:R2:W-:Y:S01]  /*30b0*/  @!P3 STG.E.U8 desc[UR36][R4.64+0x30], R3 ;  /* 0x000030030400b986 */ /* 0x0005e2000c101124 */
[----:B------:R-:W-:Y:S05]  /*30c0*/  @P4 BRA `(.L_x_89) ;  /* 0x00000000000c4947 */ /* 0x000fea0003800000 */
[----:B------:R-:W2:Y:S02]  /*30d0*/  LDG.E.U8 R100, desc[UR36][R8.64+0x31] ;  /* 0x0000312408647981 */ /* 0x000ea4000c1e1100 */
[----:B--2---:R-:W-:-:S05]  /*30e0*/  PRMT R3, R100, 0x8880, RZ ;  /* 0x0000888064037816 */ /* 0x004fca00000000ff */
[----:B------:R-:W-:-:S07]  /*30f0*/  IMAD R0, R3, R90, RZ ;  /* 0x0000005a03007224 */ /* 0x000fce00078e02ff */
.L_x_89:
[----:B------:R-:W-:Y:S05]  /*3100*/  BSYNC B1 ;  /* 0x0000000000017941 */ /* 0x000fea0003800000 */
.L_x_88:
        /* <DEDUP_REMOVED lines=10> */
.L_x_91:
[----:B------:R-:W-:Y:S05]  /*31b0*/  BSYNC B1 ;  /* 0x0000000000017941 */ /* 0x000fea0003800000 */
.L_x_90:
[----:B--2---:R-:W-:Y:S01]  /*31c0*/  @!P2 IMAD R3, R50, R89, R0 ;  /* 0x000000593203a224 */ /* 0x004fe200078e0200 */
[----:B------:R-:W-:Y:S04]  /*31d0*/  BSSY B1, `(.L_x_92) ;  /* 0x0000006000017945 */ /* 0x000fe80003800000 */
[----:B------:R2:W-:Y:S01]  /*31e0*/  @!P2 STG.E.U8 desc[UR36][R6.64+0x30], R3 ;  /* 0x000030030600a986 */ /* 0x0005e2000c101124 */
[----:B------:R-:W-:Y:S05]  /*31f0*/  @P3 BRA `(.L_x_93) ;  /* 0x00000000000c3947 */ /* 0x000fea0003800000 */
[----:B------:R-:W2:Y:S02]  /*3200*/  LDG.E.U8 R100, desc[UR36][R10.64+0x31] ;  /* 0x000031240a647981 */ /* 0x000ea4000c1e1100 */
[----:B--2---:R-:W-:-:S05]  /*3210*/  PRMT R3, R100, 0x8880, RZ ;  /* 0x0000888064037816 */ /* 0x004fca00000000ff */
[----:B------:R-:W-:-:S07]  /*3220*/  IMAD R0, R3, R90, RZ ;  /* 0x0000005a03007224 */ /* 0x000fce00078e02ff */
.L_x_93:
[----:B------:R-:W-:Y:S05]  /*3230*/  BSYNC B1 ;  /* 0x0000000000017941 */ /* 0x000fea0003800000 */
.L_x_92:
[----:B------:R-:W-:Y:S01]  /*3240*/  @!P3 IMAD R51, R51, R89, R0 ;  /* 0x000000593333b224 */ /* 0x000fe200078e0200 */
[----:B------:R-:W-:Y:S04]  /*3250*/  BSSY B1, `(.L_x_94) ;  /* 0x0000006000017945 */ /* 0x000fe80003800000 */
[----:B------:R0:W-:Y:S01]  /*3260*/  @!P3 STG.E.U8 desc[UR36][R6.64+0x31], R51 ;  /* 0x000031330600b986 */ /* 0x0001e2000c101124 */
[----:B------:R-:W-:Y:S05]  /*3270*/  @P4 BRA `(.L_x_95) ;  /* 0x00000000000c4947 */ /* 0x000fea0003800000 */
[----:B------:R-:W2:Y:S02]  /*3280*/  LDG.E.U8 R100, desc[UR36][R8.64+0x38] ;  /* 0x0000382408647981 */ /* 0x000ea4000c1e1100 */
[----:B--2---:R-:W-:-:S05]  /*3290*/  PRMT R3, R100, 0x8880, RZ ;  /* 0x0000888064037816 */ /* 0x004fca00000000ff */
[----:B------:R-:W-:-:S07]  /*32a0*/  IMAD R0, R3, R90, RZ ;  /* 0x0000005a03007224 */ /* 0x000fce00078e02ff */
.L_x_95:
[----:B------:R-:W-:Y:S05]  /*32b0*/  BSYNC B1 ;  /* 0x0000000000017941 */ /* 0x000fea0003800000 */
.L_x_94:
        /* <DEDUP_REMOVED lines=10> */
.L_x_97:
[----:B------:R-:W-:Y:S05]  /*3360*/  BSYNC B1 ;  /* 0x0000000000017941 */ /* 0x000fea0003800000 */
.L_x_96:
[----:B------:R-:W-:Y:S01]  /*3370*/  @!P2 IMAD R53, R53, R89, R0 ;  /* 0x000000593535a224 */ /* 0x000fe200078e0200 */
[----:B------:R-:W-:Y:S04]  /*3380*/  BSSY B1, `(.L_x_98) ;  /* 0x0000006000017945 */ /* 0x000fe80003800000 */
[----:B------:R0:W-:Y:S01]  /*3390*/  @!P2 STG.E.U8 desc[UR36][R4.64+0x39], R53 ;  /* 0x000039350400a986 */ /* 0x0001e2000c101124 */
[----:B------:R-:W-:Y:S05]  /*33a0*/  @P3 BRA `(.L_x_99) ;  /* 0x00000000000c3947 */ /* 0x000fea0003800000 */
[----:B------:R-:W2:Y:S02]  /*33b0*/  LDG.E.U8 R100, desc[UR36][R10.64+0x38] ;  /* 0x000038240a647981 */ /* 0x000ea4000c1e1100 */
[----:B--2---:R-:W-:-:S05]  /*33c0*/  PRMT R3, R100, 0x8880, RZ ;  /* 0x0000888064037816 */ /* 0x004fca00000000ff */
[----:B------:R-:W-:-:S07]  /*33d0*/  IMAD R0, R3, R90, RZ ;  /* 0x0000005a03007224 */ /* 0x000fce00078e02ff */
.L_x_99:
[----:B------:R-:W-:Y:S05]  /*33e0*/  BSYNC B1 ;  /* 0x0000000000017941 */ /* 0x000fea0003800000 */
.L_x_98:
[----:B--2---:R-:W-:Y:S01]  /*33f0*/  @!P3 IMAD R3, R54, R89, R0 ;  /* 0x000000593603b224 */ /* 0x004fe200078e0200 */
[----:B------:R-:W-:Y:S04]  /*3400*/  BSSY B1, `(.L_x_100) ;  /* 0x0000006000017945 */ /* 0x000fe80003800000 */
[----:B------:R2:W-:Y:S01]  /*3410*/  @!P3 STG.E.U8 desc[UR36][R6.64+0x38], R3 ;  /* 0x000038030600b986 */ /* 0x0005e2000c101124 */
[----:B------:R-:W-:Y:S05]  /*3420*/  @P4 BRA `(.L_x_101) ;  /* 0x00000000000c4947 */ /* 0x000fea0003800000 */
[----:B------:R-:W2:Y:S02]  /*3430*/  LDG.E.U8 R100, desc[UR36][R10.64+0x39] ;  /* 0x000039240a647981 */ /* 0x000ea4000c1e1100 */
[----:B--2---:R-:W-:-:S05]  /*3440*/  PRMT R3, R100, 0x8880, RZ ;  /* 0x0000888064037816 */ /* 0x004fca00000000ff */
[----:B------:R-:W-:-:S07]  /*3450*/  IMAD R0, R3, R90, RZ ;  /* 0x0000005a03007224 */ /* 0x000fce00078e02ff */
.L_x_101:
[----:B------:R-:W-:Y:S05]  /*3460*/  BSYNC B1 ;  /* 0x0000000000017941 */ /* 0x000fea0003800000 */
.L_x_100:
        /* <DEDUP_REMOVED lines=10> */
.L_x_103:
[----:B------:R-:W-:Y:S05]  /*3510*/  BSYNC B1 ;  /* 0x0000000000017941 */ /* 0x000fea0003800000 */
.L_x_102:
[----:B--2---:R-:W-:Y:S01]  /*3520*/  @!P2 IMAD R3, R56, R89, R0 ;  /* 0x000000593803a224 */ /* 0x004fe200078e0200 */
[----:B------:R-:W-:Y:S04]  /*3530*/  BSSY B1, `(.L_x_104) ;  /* 0x0000006000017945 */ /* 0x000fe80003800000 */
[----:B------:R2:W-:Y:S01]  /*3540*/  @!P2 STG.E.U8 desc[UR36][R4.64+0x40], R3 ;  /* 0x000040030400a986 */ /* 0x0005e2000c101124 */
[----:B------:R-:W-:Y:S05]  /*3550*/  @P3 BRA `(.L_x_105) ;  /* 0x00000000000c3947 */ /* 0x000fea0003800000 */
[----:B------:R-:W2:Y:S02]  /*3560*/  LDG.E.U8 R100, desc[UR36][R8.64+0x41] ;  /* 0x0000412408647981 */ /* 0x000ea4000c1e1100 */
[----:B--2---:R-:W-:-:S05]  /*3570*/  PRMT R3, R100, 0x8880, RZ ;  /* 0x0000888064037816 */ /* 0x004fca00000000ff */
[----:B------:R-:W-:-:S07]  /*3580*/  IMAD R0, R3, R90, RZ ;  /* 0x0000005a03007224 */ /* 0x000fce00078e02ff */
.L_x_105:
[----:B------:R-:W-:Y:S05]  /*3590*/  BSYNC B1 ;  /* 0x0000000000017941 */ /* 0x000fea0003800000 */
.L_x_104:
[----:B------:R-:W-:Y:S01]  /*35a0*/  @!P3 IMAD R57, R57, R89, R0 ;  /* 0x000000593939b224 */ /* 0x000fe200078e0200 */
[----:B------:R-:W-:Y:S04]  /*35b0*/  BSSY B1, `(.L_x_106) ;  /* 0x0000006000017945 */ /* 0x000fe80003800000 */
[----:B------:R0:W-:Y:S01]  /*35c0*/  @!P3 STG.E.U8 desc[UR36][R4.64+0x41], R57 ;  /* 0x000041390400b986 */ /* 0x0001e2000c101124 */
[----:B------:R-:W-:Y:S05]  /*35d0*/  @P4 BRA `(.L_x_107) ;  /* 0x00000000000c4947 */ /* 0x000fea0003800000 */
[----:B------:R-:W2:Y:S02]  /*35e0*/  LDG.E.U8 R100, desc[UR36][R10.64+0x40] ;  /* 0x000040240a647981 */ /* 0x000ea4000c1e1100 */
[----:B--2---:R-:W-:-:S05]  /*35f0*/  PRMT R3, R100, 0x8880, RZ ;  /* 0x0000888064037816 */ /* 0x004fca00000000ff */
[----:B------:R-:W-:-:S07]  /*3600*/  IMAD R0, R3, R90, RZ ;  /* 0x0000005a03007224 */ /* 0x000fce00078e02ff */
.L_x_107:
[----:B------:R-:W-:Y:S05]  /*3610*/  BSYNC B1 ;  /* 0x0000000000017941 */ /* 0x000fea0003800000 */
.L_x_106:
        /* <DEDUP_REMOVED lines=10> */
.L_x_109:
[----:B------:R-:W-:Y:S05]  /*36c0*/  BSYNC B1 ;  /* 0x0000000000017941 */ /* 0x000fea0003800000 */
.L_x_108:
[----:B------:R-:W-:Y:S01]  /*36d0*/  @!P2 IMAD R59, R59, R89, R0 ;  /* 0x000000593b3ba224 */ /* 0x000fe200078e0200 */
[----:B------:R-:W-:Y:S04]  /*36e0*/  BSSY B1, `(.L_x_110) ;  /* 0x0000006000017945 */ /* 0x000fe80003800000 */
[----:B------:R0:W-:Y:S01]  /*36f0*/  @!P2 STG.E.U8 desc[UR36][R6.64+0x41], R59 ;  /* 0x0000413b0600a986 */ /* 0x0001e2000c101124 */
[----:B------:R-:W-:Y:S05]  /*3700*/  @P3 BRA `(.L_x_111) ;  /* 0x00000000000c3947 */ /* 0x000fea0003800000 */
[----:B------:R-:W2:Y:S02]  /*3710*/  LDG.E.U8 R100, desc[UR36][R8.64+0x48] ;  /* 0x0000482408647981 */ /* 0x000ea4000c1e1100 */
[----:B--2---:R-:W-:-:S05]  /*3720*/  PRMT R3, R100, 0x8880, RZ ;  /* 0x0000888064037816 */ /* 0x004fca00000000ff */
[----:B------:R-:W-:-:S07]  /*3730*/  IMAD R0, R3, R90, RZ ;  /* 0x0000005a03007224 */ /* 0x000fce00078e02ff */
.L_x_111:
[----:B------:R-:W-:Y:S05]  /*3740*/  BSYNC B1 ;  /* 0x0000000000017941 */ /* 0x000fea0003800000 */
.L_x_110:
[----:B--2---:R-:W-:Y:S01]  /*3750*/  @!P3 IMAD R3, R60, R89, R0 ;  /* 0x000000593c03b224 */ /* 0x004fe200078e0200 */
[----:B------:R-:W-:Y:S04]  /*3760*/  BSSY B1, `(.L_x_112) ;  /* 0x0000006000017945 */ /* 0x000fe80003800000 */
[----:B------:R2:W-:Y:S01]  /*3770*/  @!P3 STG.E.U8 desc[UR36][R4.64+0x48], R3 ;  /* 0x000048030400b986 */ /* 0x0005e2000c101124 */
[----:B------:R-:W-:Y:S05]  /*3780*/  @P4 BRA `(.L_x_113) ;  /* 0x00000000000c4947 */ /* 0x000fea0003800000 */
[----:B------:R-:W2:Y:S02]  /*3790*/  LDG.E.U8 R100, desc[UR36][R8.64+0x49] ;  /* 0x0000492408647981 */ /* 0x000ea4000c1e1100 */
[----:B--2---:R-:W-:-:S05]  /*37a0*/  PRMT R3, R100, 0x8880, RZ ;  /* 0x0000888064037816 */ /* 0x004fca00000000ff */
[----:B------:R-:W-:-:S07]  /*37b0*/  IMAD R0, R3, R90, RZ ;  /* 0x0000005a03007224 */ /* 0x000fce00078e02ff */
.L_x_113:
[----:B------:R-:W-:Y:S05]  /*37c0*/  BSYNC B1 ;  /* 0x0000000000017941 */ /* 0x000fea0003800000 */
.L_x_112:
        /* <DEDUP_REMOVED lines=10> */
.L_x_115:
[----:B------:R-:W-:Y:S05]  /*3870*/  BSYNC B1 ;  /* 0x0000000000017941 */ /* 0x000fea0003800000 */
.L_x_114:
[----:B--2---:R-:W-:Y:S01]  /*3880*/  @!P2 IMAD R3, R62, R89, R0 ;  /* 0x000000593e03a224 */ /* 0x004fe200078e0200 */
[----:B------:R-:W-:Y:S04]  /*3890*/  BSSY B1, `(.L_x_116) ;  /* 0x0000006000017945 */ /* 0x000fe80003800000 */
[----:B------:R2:W-:Y:S01]  /*38a0*/  @!P2 STG.E.U8 desc[UR36][R6.64+0x48], R3 ;  /* 0x000048030600a986 */ /* 0x0005e2000c101124 */
[----:B------:R-:W-:Y:S05]  /*38b0*/  @P3 BRA `(.L_x_117) ;  /* 0x00000000000c3947 */ /* 0x000fea0003800000 */
[----:B------:R-:W2:Y:S02]  /*38c0*/  LDG.E.U8 R100, desc[UR36][R10.64+0x49] ;  /* 0x000049240a647981 */ /* 0x000ea4000c1e1100 */
[----:B--2---:R-:W-:-:S05]  /*38d0*/  PRMT R3, R100, 0x8880, RZ ;  /* 0x0000888064037816 */ /* 0x004fca00000000ff */
[----:B------:R-:W-:-:S07]  /*38e0*/  IMAD R0, R3, R90, RZ ;  /* 0x0000005a03007224 */ /* 0x000fce00078e02ff */
.L_x_117:
[----:B------:R-:W-:Y:S05]  /*38f0*/  BSYNC B1 ;  /* 0x0000000000017941 */ /* 0x000fea0003800000 */
.L_x_116:
[----:B------:R-:W-:Y:S01]  /*3900*/  @!P3 IMAD R63, R63, R89, R0 ;  /* 0x000000593f3fb224 */ /* 0x000fe200078e0200 */
[----:B------:R-:W-:Y:S04]  /*3910*/  BSSY B1, `(.L_x_118) ;  /* 0x0000006000017945 */ /* 0x000fe80003800000 */
[----:B------:R0:W-:Y:S01]  /*3920*/  @!P3 STG.E.U8 desc[UR36][R6.64+0x49], R63 ;  /* 0x0000493f0600b986 */ /* 0x0001e2000c101124 */
[----:B------:R-:W-:Y:S05]  /*3930*/  @P4 BRA `(.L_x_119) ;  /* 0x00000000000c4947 */ /* 0x000fea0003800000 */
[----:B------:R-:W2:Y:S02]  /*3940*/  LDG.E.U8 R100, desc[UR36][R8.64+0x50] ;  /* 0x0000502408647981 */ /* 0x000ea4000c1e1100 */
[----:B--2---:R-:W-:-:S05]  /*3950*/  PRMT R3, R100, 0x8880, RZ ;  /* 0x0000888064037816 */ /* 0x004fca00000000ff */
[----:B------:R-:W-:-:S07]  /*3960*/  IMAD R0, R3, R90, RZ ;  /* 0x0000005a03007224 */ /* 0x000fce00078e02ff */
.L_x_119:
[----:B------:R-:W-:Y:S05]  /*3970*/  BSYNC B1 ;  /* 0x0000000000017941 */ /* 0x000fea0003800000 */
.L_x_118:
        /* <DEDUP_REMOVED lines=10> */
.L_x_121:
[----:B------:R-:W-:Y:S05]  /*3a20*/  BSYNC B1 ;  /* 0x0000000000017941 */ /* 0x000fea0003800000 */
.L_x_120:
[----:B------:R-:W-:Y:S01]  /*3a30*/  @!P2 IMAD R65, R65, R89, R0 ;  /* 0x000000594141a224 */ /* 0x000fe200078e0200 */
[----:B------:R-:W-:Y:S04]  /*3a40*/  BSSY B1, `(.L_x_122) ;  /* 0x0000006000017945 */ /* 0x000fe80003800000 */
[----:B------:R0:W-:Y:S01]  /*3a50*/  @!P2 STG.E.U8 desc[UR36][R4.64+0x51], R65 ;  /* 0x000051410400a986 */ /* 0x0001e2000c101124 */
[----:B------:R-:W-:Y:S05]  /*3a60*/  @P3 BRA `(.L_x_123) ;  /* 0x00000000000c3947 */ /* 0x000fea0003800000 */
[----:B------:R-:W2:Y:S02]  /*3a70*/  LDG.E.U8 R100, desc[UR36][R10.64+0x50] ;  /* 0x000050240a647981 */ /* 0x000ea4000c1e1100 */
[----:B--2---:R-:W-:-:S05]  /*3a80*/  PRMT R3, R100, 0x8880, RZ ;  /* 0x0000888064037816 */ /* 0x004fca00000000ff */
[----:B------:R-:W-:-:S07]  /*3a90*/  IMAD R0, R3, R90, RZ ;  /* 0x0000005a03007224 */ /* 0x000fce00078e02ff */
.L_x_123:
[----:B------:R-:W-:Y:S05]  /*3aa0*/  BSYNC B1 ;  /* 0x0000000000017941 */ /* 0x000fea0003800000 */
.L_x_122:
[----:B--2---:R-:W-:Y:S01]  /*3ab0*/  @!P3 IMAD R3, R66, R89, R0 ;  /* 0x000000594203b224 */ /* 0x004fe200078e0200 */
[----:B------:R-:W-:Y:S04]  /*3ac0*/  BSSY B1, `(.L_x_124) ;  /* 0x0000006000017945 */ /* 0x000fe80003800000 */
[----:B------:R2:W-:Y:S01]  /*3ad0*/  @!P3 STG.E.U8 desc[UR36][R6.64+0x50], R3 ;  /* 0x000050030600b986 */ /* 0x0005e2000c101124 */
[----:B------:R-:W-:Y:S05]  /*3ae0*/  @P4 BRA `(.L_x_125) ;  /* 0x00000000000c4947 */ /* 0x000fea0003800000 */
[----:B------:R-:W2:Y:S02]  /*3af0*/  LDG.E.U8 R100, desc[UR36][R10.64+0x51] ;  /* 0x000051240a647981 */ /* 0x000ea4000c1e1100 */
[----:B--2---:R-:W-:-:S05]  /*3b00*/  PRMT R3, R100, 0x8880, RZ ;  /* 0x0000888064037816 */ /* 0x004fca00000000ff */
[----:B------:R-:W-:-:S07]  /*3b10*/  IMAD R0, R3, R90, RZ ;  /* 0x0000005a03007224 */ /* 0x000fce00078e02ff */
.L_x_125:
[----:B------:R-:W-:Y:S05]  /*3b20*/  BSYNC B1 ;  /* 0x0000000000017941 */ /* 0x000fea0003800000 */
.L_x_124:
        /* <DEDUP_REMOVED lines=10> */
.L_x_127:
[----:B------:R-:W-:Y:S05]  /*3bd0*/  BSYNC B1 ;  /* 0x0000000000017941 */ /* 0x000fea0003800000 */
.L_x_126:
[----:B--2---:R-:W-:Y:S01]  /*3be0*/  @!P2 IMAD R3, R68, R89, R0 ;  /* 0x000000594403a224 */ /* 0x004fe200078e0200 */
[----:B------:R-:W-:Y:S04]  /*3bf0*/  BSSY B1, `(.L_x_128) ;  /* 0x0000006000017945 */ /* 0x000fe80003800000 */
[----:B------:R2:W-:Y:S01]  /*3c00*/  @!P2 STG.E.U8 desc[UR36][R4.64+0x58], R3 ;  /* 0x000058030400a986 */ /* 0x0005e2000c101124 */
[----:B------:R-:W-:Y:S05]  /*3c10*/  @P3 BRA `(.L_x_129) ;  /* 0x00000000000c3947 */ /* 0x000fea0003800000 */
[----:B------:R-:W2:Y:S02]  /*3c20*/  LDG.E.U8 R100, desc[UR36][R8.64+0x59] ;  /* 0x0000592408647981 */ /* 0x000ea4000c1e1100 */
[----:B--2---:R-:W-:-:S05]  /*3c30*/  PRMT R3, R100, 0x8880, RZ ;  /* 0x0000888064037816 */ /* 0x004fca00000000ff */
[----:B------:R-:W-:-:S07]  /*3c40*/  IMAD R0, R3, R90, RZ ;  /* 0x0000005a03007224 */ /* 0x000fce00078e02ff */
.L_x_129:
[----:B------:R-:W-:Y:S05]  /*3c50*/  BSYNC B1 ;  /* 0x0000000000017941 */ /* 0x000fea0003800000 */
.L_x_128:
[----:B------:R-:W-:Y:S01]  /*3c60*/  @!P3 IMAD R69, R69, R89, R0 ;  /* 0x000000594545b224 */ /* 0x000fe200078e0200 */
[----:B------:R-:W-:Y:S04]  /*3c70*/  BSSY B1, `(.L_x_130) ;  /* 0x0000006000017945 */ /* 0x000fe80003800000 */
[----:B------:R0:W-:Y:S01]  /*3c80*/  @!P3 STG.E.U8 desc[UR36][R4.64+0x59], R69 ;  /* 0x000059450400b986 */ /* 0x0001e2000c101124 */
[----:B------:R-:W-:Y:S05]  /*3c90*/  @P4 BRA `(.L_x_131) ;  /* 0x00000000000c4947 */ /* 0x000fea0003800000 */
[----:B------:R-:W2:Y:S02]  /*3ca0*/  LDG.E.U8 R100, desc[UR36][R10.64+0x58] ;  /* 0x000058240a647981 */ /* 0x000ea4000c1e1100 */
[----:B--2---:R-:W-:-:S05]  /*3cb0*/  PRMT R3, R100, 0x8880, RZ ;  /* 0x0000888064037816 */ /* 0x004fca00000000ff */
[----:B------:R-:W-:-:S07]  /*3cc0*/  IMAD R0, R3, R90, RZ ;  /* 0x0000005a03007224 */ /* 0x000fce00078e02ff */
.L_x_131:
[----:B------:R-:W-:Y:S05]  /*3cd0*/  BSYNC B1 ;  /* 0x0000000000017941 */ /* 0x000fea0003800000 */
.L_x_130:
        /* <DEDUP_REMOVED lines=10> */
.L_x_133:
[----:B------:R-:W-:Y:S05]  /*3d80*/  BSYNC B1 ;  /* 0x0000000000017941 */ /* 0x000fea0003800000 */
.L_x_132:
[----:B------:R-:W-:Y:S01]  /*3d90*/  @!P2 IMAD R71, R71, R89, R0 ;  /* 0x000000594747a224 */ /* 0x000fe200078e0200 */
[----:B------:R-:W-:Y:S04]  /*3da0*/  BSSY B1, `(.L_x_134) ;  /* 0x0000006000017945 */ /* 0x000fe80003800000 */
[----:B------:R0:W-:Y:S01]  /*3db0*/  @!P2 STG.E.U8 desc[UR36][R6.64+0x59], R71 ;  /* 0x000059470600a986 */ /* 0x0001e2000c101124 */
[----:B------:R-:W-:Y:S05]  /*3dc0*/  @P3 BRA `(.L_x_135) ;  /* 0x00000000000c3947 */ /* 0x000fea0003800000 */
[----:B------:R-:W2:Y:S02]  /*3dd0*/  LDG.E.U8 R100, desc[UR36][R8.64+0x60] ;  /* 0x0000602408647981 */ /* 0x000ea4000c1e1100 */
[----:B--2---:R-:W-:-:S05]  /*3de0*/  PRMT R3, R100, 0x8880, RZ ;  /* 0x0000888064037816 */ /* 0x004fca00000000ff */
[----:B------:R-:W-:-:S07]  /*3df0*/  IMAD R0, R3, R90, RZ ;  /* 0x0000005a03007224 */ /* 0x000fce00078e02ff */
.L_x_135:
[----:B------:R-:W-:Y:S05]  /*3e00*/  BSYNC B1 ;  /* 0x0000000000017941 */ /* 0x000fea0003800000 */
.L_x_134:
[----:B--2---:R-:W-:Y:S01]  /*3e10*/  @!P3 IMAD R3, R72, R89, R0 ;  /* 0x000000594803b224 */ /* 0x004fe200078e0200 */
[----:B------:R-:W-:Y:S04]  /*3e20*/  BSSY B1, `(.L_x_136) ;  /* 0x0000006000017945 */ /* 0x000fe80003800000 */
[----:B------:R2:W-:Y:S01]  /*3e30*/  @!P3 STG.E.U8 desc[UR36][R4.64+0x60], R3 ;  /* 0x000060030400b986 */ /* 0x0005e2000c101124 */
[----:B------:R-:W-:Y:S05]  /*3e40*/  @P4 BRA `(.L_x_137) ;  /* 0x00000000000c4947 */ /* 0x000fea0003800000 */
[----:B------:R-:W2:Y:S02]  /*3e50*/  LDG.E.U8 R100, desc[UR36][R8.64+0x61] ;  /* 0x0000612408647981 */ /* 0x000ea4000c1e1100 */
[----:B--2---:R-:W-:-:S05]  /*3e60*/  PRMT R3, R100, 0x8880, RZ ;  /* 0x0000888064037816 */ /* 0x004fca00000000ff */
[----:B------:R-:W-:-:S07]  /*3e70*/  IMAD R0, R3, R90, RZ ;  /* 0x0000005a03007224 */ /* 0x000fce00078e02ff */
.L_x_137:
[----:B------:R-:W-:Y:S05]  /*3e80*/  BSYNC B1 ;  /* 0x0000000000017941 */ /* 0x000fea0003800000 */
.L_x_136:
        /* <DEDUP_REMOVED lines=10> */
.L_x_139:
[----:B------:R-:W-:Y:S05]  /*3f30*/  BSYNC B1 ;  /* 0x0000000000017941 */ /* 0x000fea0003800000 */
.L_x_138:
[----:B--2---:R-:W-:Y:S01]  /*3f40*/  @!P2 IMAD R3, R74, R89, R0 ;  /* 0x000000594a03a224 */ /* 0x004fe200078e0200 */
[----:B------:R-:W-:Y:S04]  /*3f50*/  BSSY B1, `(.L_x_140) ;  /* 0x0000006000017945 */ /* 0x000fe80003800000 */
[----:B------:R2:W-:Y:S01]  /*3f60*/  @!P2 STG.E.U8 desc[UR36][R6.64+0x60], R3 ;  /* 0x000060030600a986 */ /* 0x0005e2000c101124 */
[----:B------:R-:W-:Y:S05]  /*3f70*/  @P3 BRA `(.L_x_141) ;  /* 0x00000000000c3947 */ /* 0x000fea0003800000 */
[----:B------:R-:W2:Y:S02]  /*3f80*/  LDG.E.U8 R100, desc[UR36][R10.64+0x61] ;  /* 0x000061240a647981 */ /* 0x000ea4000c1e1100 */
[----:B--2---:R-:W-:-:S05]  /*3f90*/  PRMT R3, R100, 0x8880, RZ ;  /* 0x0000888064037816 */ /* 0x004fca00000000ff */
[----:B------:R-:W-:-:S07]  /*3fa0*/  IMAD R0, R3, R90, RZ ;  /* 0x0000005a03007224 */ /* 0x000fce00078e02ff */
.L_x_141:
[----:B------:R-:W-:Y:S05]  /*3fb0*/  BSYNC B1 ;  /* 0x0000000000017941 */ /* 0x000fea0003800000 */
.L_x_140:
[----:B------:R-:W-:Y:S01]  /*3fc0*/  @!P3 IMAD R75, R75, R89, R0 ;  /* 0x000000594b4bb224 */ /* 0x000fe200078e0200 */
[----:B------:R-:W-:Y:S04]  /*3fd0*/  BSSY B1, `(.L_x_142) ;  /* 0x0000006000017945 */ /* 0x000fe80003800000 */
[----:B------:R0:W-:Y:S01]  /*3fe0*/  @!P3 STG.E.U8 desc[UR36][R6.64+0x61], R75 ;  /* 0x0000614b0600b986 */ /* 0x0001e2000c101124 */
[----:B------:R-:W-:Y:S05]  /*3ff0*/  @P4 BRA `(.L_x_143) ;  /* 0x00000000000c4947 */ /* 0x000fea0003800000 */
[----:B------:R-:W2:Y:S02]  /*4000*/  LDG.E.U8 R100, desc[UR36][R8.64+0x68] ;  /* 0x0000682408647981 */ /* 0x000ea4000c1e1100 */
[----:B--2---:R-:W-:-:S05]  /*4010*/  PRMT R3, R100, 0x8880, RZ ;  /* 0x0000888064037816 */ /* 0x004fca00000000ff */
[----:B------:R-:W-:-:S07]  /*4020*/  IMAD R0, R3, R90, RZ ;  /* 0x0000005a03007224 */ /* 0x000fce00078e02ff */
.L_x_143:
[----:B------:R-:W-:Y:S05]  /*4030*/  BSYNC B1 ;  /* 0x0000000000017941 */ /* 0x000fea0003800000 */
.L_x_142:
        /* <DEDUP_REMOVED lines=10> */
.L_x_145:
[----:B------:R-:W-:Y:S05]  /*40e0*/  BSYNC B1 ;  /* 0x0000000000017941 */ /* 0x000fea0003800000 */
.L_x_144:
[----:B------:R-:W-:Y:S01]  /*40f0*/  @!P2 IMAD R77, R77, R89, R0 ;  /* 0x000000594d4da224 */ /* 0x000fe200078e0200 */
[----:B------:R-:W-:Y:S04]  /*4100*/  BSSY B1, `(.L_x_146) ;  /* 0x0000006000017945 */ /* 0x000fe80003800000 */
[----:B------:R0:W-:Y:S01]  /*4110*/  @!P2 STG.E.U8 desc[UR36][R4.64+0x69], R77 ;  /* 0x0000694d0400a986 */ /* 0x0001e2000c101124 */
[----:B------:R-:W-:Y:S05]  /*4120*/  @P3 BRA `(.L_x_147) ;  /* 0x00000000000c3947 */ /* 0x000fea0003800000 */
[----:B------:R-:W2:Y:S02]  /*4130*/  LDG.E.U8 R100, desc[UR36][R10.64+0x68] ;  /* 0x000068240a647981 */ /* 0x000ea4000c1e1100 */
[----:B--2---:R-:W-:-:S05]  /*4140*/  PRMT R3, R100, 0x8880, RZ ;  /* 0x0000888064037816 */ /* 0x004fca00000000ff */
[----:B------:R-:W-:-:S07]  /*4150*/  IMAD R0, R3, R90, RZ ;  /* 0x0000005a03007224 */ /* 0x000fce00078e02ff */
.L_x_147:
[----:B------:R-:W-:Y:S05]  /*4160*/  BSYNC B1 ;  /* 0x0000000000017941 */ /* 0x000fea0003800000 */
.L_x_146:
[----:B--2---:R-:W-:Y:S01]  /*4170*/  @!P3 IMAD R3, R78, R89, R0 ;  /* 0x000000594e03b224 */ /* 0x004fe200078e0200 */
[----:B------:R-:W-:Y:S04]  /*4180*/  BSSY B1, `(.L_x_148) ;  /* 0x0000006000017945 */ /* 0x000fe80003800000 */
[----:B------:R2:W-:Y:S01]  /*4190*/  @!P3 STG.E.U8 desc[UR36][R6.64+0x68], R3 ;  /* 0x000068030600b986 */ /* 0x0005e2000c101124 */
[----:B------:R-:W-:Y:S05]  /*41a0*/  @P4 BRA `(.L_x_149) ;  /* 0x00000000000c4947 */ /* 0x000fea0003800000 */
[----:B------:R-:W2:Y:S02]  /*41b0*/  LDG.E.U8 R100, desc[UR36][R10.64+0x69] ;  /* 0x000069240a647981 */ /* 0x000ea4000c1e1100 */
[----:B--2---:R-:W-:-:S05]  /*41c0*/  PRMT R3, R100, 0x8880, RZ ;  /* 0x0000888064037816 */ /* 0x004fca00000000ff */
[----:B------:R-:W-:-:S07]  /*41d0*/  IMAD R0, R3, R90, RZ ;  /* 0x0000005a03007224 */ /* 0x000fce00078e02ff */
.L_x_149:
[----:B------:R-:W-:Y:S05]  /*41e0*/  BSYNC B1 ;  /* 0x0000000000017941 */ /* 0x000fea0003800000 */
.L_x_148:
        /* <DEDUP_REMOVED lines=10> */
.L_x_151:
[----:B------:R-:W-:Y:S05]  /*4290*/  BSYNC B1 ;  /* 0x0000000000017941 */ /* 0x000fea0003800000 */
.L_x_150:
[----:B--2---:R-:W-:Y:S01]  /*42a0*/  @!P2 IMAD R3, R80, R89, R0 ;  /* 0x000000595003a224 */ /* 0x004fe200078e0200 */
[----:B------:R-:W-:Y:S04]  /*42b0*/  BSSY B1, `(.L_x_152) ;  /* 0x0000006000017945 */ /* 0x000fe80003800000 */
[----:B------:R2:W-:Y:S01]  /*42c0*/  @!P2 STG.E.U8 desc[UR36][R4.64+0x70], R3 ;  /* 0x000070030400a986 */ /* 0x0005e2000c101124 */
[----:B------:R-:W-:Y:S05]  /*42d0*/  @P3 BRA `(.L_x_153) ;  /* 0x00000000000c3947 */ /* 0x000fea0003800000 */
[----:B------:R-:W2:Y:S02]  /*42e0*/  LDG.E.U8 R100, desc[UR36][R8.64+0x71] ;  /* 0x0000712408647981 */ /* 0x000ea4000c1e1100 */
[----:B--2---:R-:W-:-:S05]  /*42f0*/  PRMT R3, R100, 0x8880, RZ ;  /* 0x0000888064037816 */ /* 0x004fca00000000ff */
[----:B------:R-:W-:-:S07]  /*4300*/  IMAD R0, R3, R90, RZ ;  /* 0x0000005a03007224 */ /* 0x000fce00078e02ff */
.L_x_153:
[----:B------:R-:W-:Y:S05]  /*4310*/  BSYNC B1 ;  /* 0x0000000000017941 */ /* 0x000fea0003800000 */
.L_x_152:
[----:B------:R-:W-:Y:S01]  /*4320*/  @!P3 IMAD R81, R81, R89, R0 ;  /* 0x000000595151b224 */ /* 0x000fe200078e0200 */
[----:B------:R-:W-:Y:S04]  /*4330*/  BSSY B1, `(.L_x_154) ;  /* 0x0000006000017945 */ /* 0x000fe80003800000 */
[----:B------:R0:W-:Y:S01]  /*4340*/  @!P3 STG.E.U8 desc[UR36][R4.64+0x71], R81 ;  /* 0x000071510400b986 */ /* 0x0001e2000c101124 */
[----:B------:R-:W-:Y:S05]  /*4350*/  @P4 BRA `(.L_x_155) ;  /* 0x00000000000c4947 */ /* 0x000fea0003800000 */
[----:B------:R-:W2:Y:S02]  /*4360*/  LDG.E.U8 R100, desc[UR36][R10.64+0x70] ;  /* 0x000070240a647981 */ /* 0x000ea4000c1e1100 */
[----:B--2---:R-:W-:-:S05]  /*4370*/  PRMT R3, R100, 0x8880, RZ ;  /* 0x0000888064037816 */ /* 0x004fca00000000ff */
[----:B------:R-:W-:-:S07]  /*4380*/  IMAD R0, R3, R90, RZ ;  /* 0x0000005a03007224 */ /* 0x000fce00078e02ff */
.L_x_155:
[----:B------:R-:W-:Y:S05]  /*4390*/  BSYNC B1 ;  /* 0x0000000000017941 */ /* 0x000fea0003800000 */
.L_x_154:
[C---:B------:R-:W-:Y:S01]  /*43a0*/  ISETP.LT.OR P2, PT, R19.reuse, 0x72, !P0 ;  /* 0x000000721300780c */ /* 0x040fe20004741670 */
[----:B--2---:R-:W-:Y:S01]  /*43b0*/  @!P4 IMAD R3, R82, R89, R0 ;  /* 0x000000595203c224 */ /* 0x004fe200078e0200 */
[----:B------:R-:W-:Y:S01]  /*43c0*/  BSSY B1, `(.L_x_156) ;  /* 0x0000009000017945 */ /* 0x000fe20003800000 */
[C---:B------:R-:W-:Y:S02]  /*43d0*/  ISETP.LT.OR P3, PT, R19.reuse, 0x79, !P1 ;  /* 0x000000791300780c */ /* 0x040fe40004f61670 */
[C---:B------:R-:W-:Y:S01]  /*43e0*/  ISETP.LT.OR P1, PT, R19.reuse, 0x7a, !P1 ;  /* 0x0000007a1300780c */ /* 0x040fe20004f21670 */
[----:B------:R2:W-:Y:S01]  /*43f0*/  @!P4 STG.E.U8 desc[UR36][R6.64+0x70], R3 ;  /* 0x000070030600c986 */ /* 0x0005e2000c101124 */
[----:B------:R-:W-:-:S06]  /*4400*/  ISETP.LT.OR P4, PT, R19, 0x79, !P0 ;  /* 0x000000791300780c */ /* 0x000fcc0004781670 */
[----:B------:R-:W-:Y:S07]  /*4410*/  @P2 BRA `(.L_x_157) ;  /* 0x00000000000c2947 */ /* 0x000fee0003800000 */
[----:B------:R-:W2:Y:S02]  /*4420*/  LDG.E.U8 R100, desc[UR36][R10.64+0x71] ;  /* 0x000071240a647981 */ /* 0x000ea4000c1e1100 */
[----:B--2---:R-:W-:-:S05]  /*4430*/  PRMT R3, R100, 0x8880, RZ ;  /* 0x0000888064037816 */ /* 0x004fca00000000ff */
[----:B------:R-:W-:-:S07]  /*4440*/  IMAD R0, R3, R90, RZ ;  /* 0x0000005a03007224 */ /* 0x000fce00078e02ff */
.L_x_157:
[----:B------:R-:W-:Y:S05]  /*4450*/  BSYNC B1 ;  /* 0x0000000000017941 */ /* 0x000fea0003800000 */
.L_x_156:
[----:B------:R-:W-:Y:S01]  /*4460*/  @!P2 IMAD R83, R83, R89, R0 ;  /* 0x000000595353a224 */ /* 0x000fe200078e0200 */
[----:B------:R-:W-:Y:S04]  /*4470*/  BSSY B1, `(.L_x_158) ;  /* 0x0000006000017945 */ /* 0x000fe80003800000 */
[----:B------:R0:W-:Y:S01]  /*4480*/  @!P2 STG.E.U8 desc[UR36][R6.64+0x71], R83 ;  /* 0x000071530600a986 */ /* 0x0001e2000c101124 */
[----:B------:R-:W-:Y:S05]  /*4490*/  @P3 BRA `(.L_x_159) ;  /* 0x00000000000c3947 */ /* 0x000fea0003800000 */
[----:B------:R-:W2:Y:S02]  /*44a0*/  LDG.E.U8 R100, desc[UR36][R8.64+0x78] ;  /* 0x0000782408647981 */ /* 0x000ea4000c1e1100 */
[----:B--2---:R-:W-:-:S05]  /*44b0*/  PRMT R3, R100, 0x8880, RZ ;  /* 0x0000888064037816 */ /* 0x004fca00000000ff */
[----:B------:R-:W-:-:S07]  /*44c0*/  IMAD R0, R3, R90, RZ ;  /* 0x0000005a03007224 */ /* 0x000fce00078e02ff */
.L_x_159:
[----:B------:R-:W-:Y:S05]  /*44d0*/  BSYNC B1 ;  /* 0x0000000000017941 */ /* 0x000fea0003800000 */
.L_x_158:
[----:B--2---:R-:W-:Y:S01]  /*44e0*/  @!P3 IMAD R3, R84, R89, R0 ;  /* 0x000000595403b224 */ /* 0x004fe200078e0200 */
[----:B------:R-:W-:Y:S04]  /*44f0*/  BSSY B1, `(.L_x_160) ;  /* 0x0000006000017945 */ /* 0x000fe80003800000 */
[----:B------:R2:W-:Y:S01]  /*4500*/  @!P3 STG.E.U8 desc[UR36][R4.64+0x78], R3 ;  /* 0x000078030400b986 */ /* 0x0005e2000c101124 */
[----:B------:R-:W-:Y:S05]  /*4510*/  @P1 BRA `(.L_x_161) ;  /* 0x00000000000c1947 */ /* 0x000fea0003800000 */
[----:B------:R-:W2:Y:S02]  /*4520*/  LDG.E.U8 R100, desc[UR36][R8.64+0x79] ;  /* 0x0000792408647981 */ /* 0x000ea4000c1e1100 */
[----:B--2---:R-:W-:-:S05]  /*4530*/  PRMT R3, R100, 0x8880, RZ ;  /* 0x0000888064037816 */ /* 0x004fca00000000ff */
[----:B------:R-:W-:-:S07]  /*4540*/  IMAD R0, R3, R90, RZ ;  /* 0x0000005a03007224 */ /* 0x000fce00078e02ff */
.L_x_161:
[----:B------:R-:W-:Y:S05]  /*4550*/  BSYNC B1 ;  /* 0x0000000000017941 */ /* 0x000fea0003800000 */
.L_x_160:
[----:B------:R-:W-:Y:S01]  /*4560*/  @!P1 IMAD R85, R85, R89, R0 ;  /* 0x0000005955559224 */ /* 0x000fe200078e0200 */
[----:B------:R-:W-:Y:S04]  /*4570*/  BSSY B1, `(.L_x_162) ;  /* 0x0000006000017945 */ /* 0x000fe80003800000 */
[----:B------:R0:W-:Y:S01]  /*4580*/  @!P1 STG.E.U8 desc[UR36][R4.64+0x79], R85 ;  /* 0x0000795504009986 */ /* 0x0001e2000c101124 */
[----:B------:R-:W-:Y:S05]  /*4590*/  @P4 BRA `(.L_x_163) ;  /* 0x00000000000c4947 */ /* 0x000fea0003800000 */
[----:B------:R-:W2:Y:S02]  /*45a0*/  LDG.E.U8 R100, desc[UR36][R10.64+0x78] ;  /* 0x000078240a647981 */ /* 0x000ea4000c1e1100 */
[----:B--2---:R-:W-:-:S05]  /*45b0*/  PRMT R3, R100, 0x8880, RZ ;  /* 0x0000888064037816 */ /* 0x004fca00000000ff */
[----:B------:R-:W-:-:S07]  /*45c0*/  IMAD R0, R3, R90, RZ ;  /* 0x0000005a03007224 */ /* 0x000fce00078e02ff */
.L_x_163:
[----:B------:R-:W-:Y:S05]  /*45d0*/  BSYNC B1 ;  /* 0x0000000000017941 */ /* 0x000fea0003800000 */
.L_x_162:
[----:B--2---:R-:W-:Y:S01]  /*45e0*/  @!P4 IMAD R3, R86, R89, R0 ;  /* 0x000000595603c224 */ /* 0x004fe200078e0200 */
[----:B------:R-:W-:Y:S01]  /*45f0*/  ISETP.LT.OR P0, PT, R19, 0x7a, !P0 ;  /* 0x0000007a1300780c */ /* 0x000fe20004701670 */
[----:B------:R-:W-:Y:S03]  /*4600*/  BSSY B1, `(.L_x_164) ;  /* 0x0000006000017945 */ /* 0x000fe60003800000 */
[----:B------:R2:W-:Y:S09]  /*4610*/  @!P4 STG.E.U8 desc[UR36][R6.64+0x78], R3 ;  /* 0x000078030600c986 */ /* 0x0005f2000c101124 */
[----:B------:R-:W-:Y:S05]  /*4620*/  @P0 BRA `(.L_x_165) ;  /* 0x00000000000c0947 */ /* 0x000fea0003800000 */
[----:B------:R-:W2:Y:S02]  /*4630*/  LDG.E.U8 R100, desc[UR36][R10.64+0x79] ;  /* 0x000079240a647981 */ /* 0x000ea4000c1e1100 */
[----:B--2---:R-:W-:-:S05]  /*4640*/  PRMT R3, R100, 0x8880, RZ ;  /* 0x0000888064037816 */ /* 0x004fca00000000ff */
[----:B------:R-:W-:-:S07]  /*4650*/  IMAD R0, R3, R90, RZ ;  /* 0x0000005a03007224 */ /* 0x000fce00078e02ff */
.L_x_165:
[----:B------:R-:W-:Y:S05]  /*4660*/  BSYNC B1 ;  /* 0x0000000000017941 */ /* 0x000fea0003800000 */
.L_x_164:
[----:B------:R-:W-:Y:S01]  /*4670*/  IMAD R87, R87, R89, R0 ;  /* 0x0000005957577224 */ /* 0x000fe200078e0200 */
[----:B------:R-:W-:Y:S06]  /*4680*/  @P0 BRA `(.L_x_166) ;  /* 0x0000000c00100947 */ /* 0x000fec0003800000 */
[----:B------:R0:W-:Y:S01]  /*4690*/  STG.E.U8 desc[UR36][R6.64+0x79], R87 ;  /* 0x0000795706007986 */ /* 0x0001e2000c101124 */
[----:B------:R-:W-:Y:S05]  /*46a0*/  BRA `(.L_x_166) ;  /* 0x0000000c00087947 */ /* 0x000fea0003800000 */
.L_x_37:
[C---:B------:R-:W-:Y:S02]  /*46b0*/  ISETP.GE.AND P1, PT, R20.reuse, 0x1, PT ;  /* 0x000000011400780c */ /* 0x040fe40003f26270 */
[----:B------:R-:W-:Y:S02]  /*46c0*/  ISETP.GE.AND P0, PT, R20, 0x9, PT ;  /* 0x000000091400780c */ /* 0x000fe40003f06270 */
[C---:B------:R-:W-:Y:S02]  /*46d0*/  ISETP.LT.OR P3, PT, R19.reuse, 0x1, !P1 ;  /* 0x000000011300780c */ /* 0x040fe40004f61670 */
[C---:B------:R-:W-:Y:S02]  /*46e0*/  ISETP.LT.OR P4, PT, R19.reuse, 0x2, !P1 ;  /* 0x000000021300780c */ /* 0x040fe40004f81670 */
[----:B------:R-:W-:-:S09]  /*46f0*/  ISETP.LT.OR P2, PT, R19, 0x1, !P0 ;  /* 0x000000011300780c */ /* 0x000fd20004741670 */
[-C--:B------:R-:W-:Y:S02]  /*4700*/  @!P3 IMAD R3, R24, R89.reuse, RZ ;  /* 0x000000591803b224 */ /* 0x080fe400078e02ff */
[-C--:B------:R-:W-:Y:S02]  /*4710*/  @!P4 IMAD R25, R25, R89.reuse, RZ ;  /* 0x000000591919c224 */ /* 0x080fe400078e02ff */
[----:B------:R-:W-:Y:S01]  /*4720*/  @!P2 IMAD R9, R26, R89, RZ ;  /* 0x000000591a09a224 */ /* 0x000fe200078e02ff */
[----:B------:R0:W-:Y:S01]  /*4730*/  @!P3 STG.E.U8 desc[UR36][R4.64], R3 ;  /* 0x000000030400b986 */ /* 0x0001e2000c101124 */
[----:B------:R-:W-:-:S03]  /*4740*/  ISETP.LT.OR P3, PT, R19, 0x2, !P0 ;  /* 0x000000021300780c */ /* 0x000fc60004761670 */
[----:B------:R-:W-:Y:S01]  /*4750*/  @!P4 STG.E.U8 desc[UR36][R4.64+0x1], R25 ;  /* 0x000001190400c986 */ /* 0x000fe2000c101124 */
[----:B------:R-:W-:-:S03]  /*4760*/  ISETP.LT.OR P4, PT, R19, 0x9, !P1 ;  /* 0x000000091300780c */ /* 0x000fc60004f81670 */
[----:B------:R1:W-:Y:S01]  /*4770*/  @!P2 STG.E.U8 desc[UR36][R6.64], R9 ;  /* 0x000000090600a986 */ /* 0x0003e2000c101124 */
[----:B------:R-:W-:-:S05]  /*4780*/  ISETP.LT.OR P2, PT, R19, 0xa, !P1 ;  /* 0x0000000a1300780c */ /* 0x000fca0004f41670 */
[----:B------:R-:W-:-:S04]  /*4790*/  @!P3 IMAD R27, R27, R89, RZ ;  /* 0x000000591b1bb224 */ /* 0x000fc800078e02ff */
[-C--:B------:R-:W-:Y:S01]  /*47a0*/  @!P4 IMAD R11, R28, R89.reuse, RZ ;  /* 0x000000591c0bc224 */ /* 0x080fe200078e02ff */
[----:B------:R-:W-:Y:S01]  /*47b0*/  @!P3 STG.E.U8 desc[UR36][R6.64+0x1], R27 ;  /* 0x0000011b0600b986 */ /* 0x000fe2000c101124 */
[----:B------:R-:W-:Y:S02]  /*47c0*/  ISETP.LT.OR P3, PT, R19, 0x9, !P0 ;  /* 0x000000091300780c */ /* 0x000fe40004761670 */
[----:B------:R-:W-:Y:S01]  /*47d0*/  @!P2 IMAD R29, R29, R89, RZ ;  /* 0x000000591d1da224 */ /* 0x000fe200078e02ff */
[----:B------:R2:W-:Y:S01]  /*47e0*/  @!P4 STG.E.U8 desc[UR36][R4.64+0x8], R11 ;  /* 0x0000080b0400c986 */ /* 0x0005e2000c101124 */
[----:B------:R-:W-:-:S03]  /*47f0*/  ISETP.LT.OR P4, PT, R19, 0xa, !P0 ;  /* 0x0000000a1300780c */ /* 0x000fc60004781670 */
[----:B------:R-:W-:Y:S01]  /*4800*/  @!P2 STG.E.U8 desc[UR36][R4.64+0x9], R29 ;  /* 0x0000091d0400a986 */ /* 0x000fe2000c101124 */
[----:B------:R-:W-:-:S05]  /*4810*/  ISETP.LT.OR P2, PT, R19, 0x11, !P1 ;  /* 0x000000111300780c */ /* 0x000fca0004f41670 */
[----:B0-----:R-:W-:-:S04]  /*4820*/  @!P3 IMAD R3, R30, R89, RZ ;  /* 0x000000591e03b224 */ /* 0x001fc800078e02ff */
[-C--:B------:R-:W-:Y:S01]  /*4830*/  @!P4 IMAD R31, R31, R89.reuse, RZ ;  /* 0x000000591f1fc224 */ /* 0x080fe200078e02ff */
[----:B------:R0:W-:Y:S01]  /*4840*/  @!P3 STG.E.U8 desc[UR36][R6.64+0x8], R3 ;  /* 0x000008030600b986 */ /* 0x0001e2000c101124 */
[C---:B------:R-:W-:Y:S02]  /*4850*/  ISETP.LT.OR P3, PT, R19.reuse, 0x12, !P1 ;  /* 0x000000121300780c */ /* 0x040fe40004f61670 */
[----:B-1----:R-:W-:Y:S01]  /*4860*/  @!P2 IMAD R9, R32, R89, RZ ;  /* 0x000000592009a224 */ /* 0x002fe200078e02ff */
[----:B------:R-:W-:Y:S01]  /*4870*/  @!P4 STG.E.U8 desc[UR36][R6.64+0x9], R31 ;  /* 0x0000091f0600c986 */ /* 0x000fe2000c101124 */
[----:B------:R-:W-:-:S03]  /*4880*/  ISETP.LT.OR P4, PT, R19, 0x11, !P0 ;  /* 0x000000111300780c */ /* 0x000fc60004781670 */
[----:B------:R1:W-:Y:S01]  /*4890*/  @!P2 STG.E.U8 desc[UR36][R4.64+0x10], R9 ;  /* 0x000010090400a986 */ /* 0x0003e2000c101124 */
[----:B------:R-:W-:-:S05]  /*48a0*/  ISETP.LT.OR P2, PT, R19, 0x12, !P0 ;  /* 0x000000121300780c */ /* 0x000fca0004741670 */
[----:B------:R-:W-:-:S04]  /*48b0*/  @!P3 IMAD R33, R33, R89, RZ ;  /* 0x000000592121b224 */ /* 0x000fc800078e02ff */
[-C--:B--2---:R-:W-:Y:S01]  /*48c0*/  @!P4 IMAD R11, R34, R89.reuse, RZ ;  /* 0x00000059220bc224 */ /* 0x084fe200078e02ff */
        /* <DEDUP_REMOVED lines=144> */
[----:B------:R2:W-:Y:S01]  /*51d0*/  @!P3 STG.E.U8 desc[UR36][R4.64+0x71], R81 ;  /* 0x000071510400b986 */ /* 0x0005e2000c101124 */
[C---:B------:R-:W-:Y:S02]  /*51e0*/  ISETP.LT.OR P3, PT, R19.reuse, 0x79, !P1 ;  /* 0x000000791300780c */ /* 0x040fe40004f61670 */
[C---:B------:R-:W-:Y:S01]  /*51f0*/  ISETP.LT.OR P1, PT, R19.reuse, 0x7a, !P1 ;  /* 0x0000007a1300780c */ /* 0x040fe20004f21670 */
[----:B------:R2:W-:Y:S01]  /*5200*/  @!P4 STG.E.U8 desc[UR36][R6.64+0x70], R11 ;  /* 0x0000700b0600c986 */ /* 0x0005e2000c101124 */
[----:B------:R-:W-:Y:S01]  /*5210*/  ISETP.LT.OR P4, PT, R19, 0x79, !P0 ;  /* 0x000000791300780c */ /* 0x000fe20004781670 */
[----:B------:R-:W-:Y:S01]  /*5220*/  @!P2 IMAD R83, R83, R89, RZ ;  /* 0x000000595353a224 */ /* 0x000fe200078e02ff */
[----:B------:R-:W-:-:S04]  /*5230*/  ISETP.LT.OR P0, PT, R19, 0x7a, !P0 ;  /* 0x0000007a1300780c */ /* 0x000fc80004701670 */
[----:B------:R2:W-:Y:S03]  /*5240*/  @!P2 STG.E.U8 desc[UR36][R6.64+0x71], R83 ;  /* 0x000071530600a986 */ /* 0x0005e6000c101124 */
[-C--:B0-----:R-:W-:Y:S02]  /*5250*/  @!P3 IMAD R3, R84, R89.reuse, RZ ;  /* 0x000000595403b224 */ /* 0x081fe400078e02ff */
[-C--:B------:R-:W-:Y:S02]  /*5260*/  @!P1 IMAD R85, R85, R89.reuse, RZ ;  /* 0x0000005955559224 */ /* 0x080fe400078e02ff */
[-C--:B-1----:R-:W-:Y:S01]  /*5270*/  @!P4 IMAD R9, R86, R89.reuse, RZ ;  /* 0x000000595609c224 */ /* 0x082fe200078e02ff */
[----:B------:R2:W-:Y:S01]  /*5280*/  @!P3 STG.E.U8 desc[UR36][R4.64+0x78], R3 ;  /* 0x000078030400b986 */ /* 0x0005e2000c101124 */
[----:B------:R-:W-:-:S03]  /*5290*/  @!P0 IMAD R87, R87, R89, RZ ;  /* 0x0000005957578224 */ /* 0x000fc600078e02ff */
[----:B------:R2:W-:Y:S04]  /*52a0*/  @!P1 STG.E.U8 desc[UR36][R4.64+0x79], R85 ;  /* 0x0000795504009986 */ /* 0x0005e8000c101124 */
[----:B------:R2:W-:Y:S04]  /*52b0*/  @!P4 STG.E.U8 desc[UR36][R6.64+0x78], R9 ;  /* 0x000078090600c986 */ /* 0x0005e8000c101124 */
[----:B------:R2:W-:Y:S02]  /*52c0*/  @!P0 STG.E.U8 desc[UR36][R6.64+0x79], R87 ;  /* 0x0000795706008986 */ /* 0x0005e4000c101124 */
.L_x_166:
[----:B------:R-:W-:Y:S05]  /*52d0*/  BSYNC B0 ;  /* 0x0000000000007941 */ /* 0x000fea0003800000 */
.L_x_36:
[----:B012-4-:R-:W2:Y:S01]  /*52e0*/  LDL.64 R4, [R1] ;  /* 0x0000000001047983 */ /* 0x017ea20000100a00 */
[----:B------:R-:W-:Y:S01]  /*52f0*/  ULDC.64 UR4, c[0x0][0x650] ;  /* 0x0001940000047ab9 */ /* 0x000fe20000000a00 */
[----:B------:R-:W-:Y:S02]  /*5300*/  IMAD.U32 R0, RZ, RZ, UR44 ;  /* 0x0000002cff007e24 */ /* 0x000fe4000f8e00ff */
[----:B------:R-:W-:Y:S02]  /*5310*/  IMAD.MOV.U32 R22, RZ, RZ, -0x1 ;  /* 0xffffffffff167424 */ /* 0x000fe400078e00ff */
[----:B------:R0:W-:Y:S01]  /*5320*/  SYNCS.ARRIVE.TRANS64.A1T0 RZ, [R0+UR48], RZ ;  /* 0x000000ff00ff79a7 */ /* 0x0001e20008100030 */
[----:B------:R-:W-:Y:S02]  /*5330*/  IMAD.MOV.U32 R19, RZ, RZ, -0x1 ;  /* 0xffffffffff137424 */ /* 0x000fe400078e00ff */
[----:B------:R-:W-:Y:S01]  /*5340*/  IMAD.MOV.U32 R18, RZ, RZ, -0x1 ;  /* 0xffffffffff127424 */ /* 0x000fe200078e00ff */
[----:B0-----:R-:W-:-:S02]  /*5350*/  PRMT R0, RZ, 0x7610, R0 ;  /* 0x00007610ff007816 */ /* 0x001fc40000000000 */
[----:B--2---:R-:W-:-:S05]  /*5360*/  LEA R16, P0, R4, R16, 0x1 ;  /* 0x0000001004107211 */ /* 0x004fca00078008ff */
[----:B------:R-:W-:Y:S01]  /*5370*/  IMAD.X R17, R98, 0x1, R17, P0 ;  /* 0x0000000162117824 */ /* 0x000fe200000e0611 */
[----:B------:R-:W-:-:S04]  /*5380*/  ISETP.GE.U32.AND P0, PT, R16, UR4, PT ;  /* 0x0000000410007c0c */ /* 0x000fc8000bf06070 */
[----:B------:R-:W-:-:S13]  /*5390*/  ISETP.GE.U32.AND.EX P0, PT, R17, UR5, PT, P0 ;  /* 0x0000000511007c0c */ /* 0x000fda000bf06100 */
[----:B------:R-:W-:Y:S05]  /*53a0*/  @P0 BRA `(.L_x_167) ;  /* 0x0000000400500947 */ /* 0x000fea0003800000 */
[----:B------:R-:W0:Y:S01]  /*53b0*/  LDC.64 R10, c[0x0][0x628] ;  /* 0x00018a00ff0a7b82 */ /* 0x000e220000000a00 */
[----:B------:R-:W1:Y:S01]  /*53c0*/  S2R R12, SR_CTAID.X ;  /* 0x00000000000c7919 */ /* 0x000e620000002500 */
[----:B------:R-:W-:Y:S02]  /*53d0*/  IMAD.MOV.U32 R8, RZ, RZ, R16 ;  /* 0x000000ffff087224 */ /* 0x000fe400078e0010 */
[----:B------:R-:W-:Y:S01]  /*53e0*/  IMAD.MOV.U32 R9, RZ, RZ, R17 ;  /* 0x000000ffff097224 */ /* 0x000fe200078e0011 */
[----:B------:R-:W2:Y:S03]  /*53f0*/  S2R R19, SR_CTAID.Y ;  /* 0x0000000000137919 */ /* 0x000ea60000002600 */
[----:B------:R-:W4:Y:S08]  /*5400*/  LDC R0, c[0x0][0x630] ;  /* 0x00018c00ff007b82 */ /* 0x000f300000000800 */
[----:B------:R-:W1:Y:S01]  /*5410*/  LDC.64 R14, c[0x0][0x620] ;  /* 0x00018800ff0e7b82 */ /* 0x000e620000000a00 */
[----:B0-----:R-:W-:-:S04]  /*5420*/  ISETP.NE.U32.AND P0, PT, R10, RZ, PT ;  /* 0x000000ff0a00720c */ /* 0x001fc80003f05070 */
[----:B------:R-:W-:-:S13]  /*5430*/  ISETP.NE.AND.EX P0, PT, R11, RZ, PT, P0 ;  /* 0x000000ff0b00720c */ /* 0x000fda0003f05300 */
[----:B-12-4-:R-:W-:Y:S05]  /*5440*/  @!P0 BRA `(.L_x_168) ;  /* 0x0000000000288947 */ /* 0x016fea0003800000 */
[----:B------:R-:W0:Y:S02]  /*5450*/  LDC R3, c[0x0][0x634] ;  /* 0x00018d00ff037b82 */ /* 0x000e240000000800 */
[----:B0-----:R-:W-:-:S05]  /*5460*/  IADD3 R3, P0, R16, R3, RZ ;  /* 0x0000000310037210 */ /* 0x001fca0007f1e0ff */
[----:B------:R-:W-:-:S04]  /*5470*/  IMAD.X R13, RZ, RZ, R17, P0 ;  /* 0x000000ffff0d7224 */ /* 0x000fc800000e0611 */
[----:B------:R-:W-:-:S04]  /*5480*/  IMAD.WIDE.U32 R4, R13, R10, RZ ;  /* 0x0000000a0d047225 */ /* 0x000fc800078e00ff */
[----:B---3--:R-:W-:-:S04]  /*5490*/  IMAD.WIDE.U32 R6, P0, R3, R11, R4 ;  /* 0x0000000b03067225 */ /* 0x008fc80007800004 */
[----:B------:R-:W-:-:S04]  /*54a0*/  IMAD.WIDE.U32 R4, R3, R10, RZ ;  /* 0x0000000a03047225 */ /* 0x000fc800078e00ff */
[----:B------:R-:W-:Y:S01]  /*54b0*/  IMAD.X R9, RZ, RZ, RZ, P0 ;  /* 0x000000ffff097224 */ /* 0x000fe200000e06ff */
[----:B------:R-:W-:Y:S01]  /*54c0*/  IADD3 RZ, P0, R5, R6, RZ ;  /* 0x0000000605ff7210 */ /* 0x000fe20007f1e0ff */
[----:B------:R-:W-:-:S04]  /*54d0*/  IMAD.MOV.U32 R8, RZ, RZ, R7 ;  /* 0x000000ffff087224 */ /* 0x000fc800078e0007 */
[----:B------:R-:W-:-:S08]  /*54e0*/  IMAD.WIDE.U32.X R8, R13, R11, R8, P0 ;  /* 0x0000000b0d087225 */ /* 0x000fd000000e0408 */
.L_x_168:
[-CC-:B------:R-:W-:Y:S01]  /*54f0*/  SHF.R.U64 R18, R8, R0.reuse, R9.reuse ;  /* 0x0000000008127219 */ /* 0x180fe20000001209 */
[----:B------:R-:W0:Y:S01]  /*5500*/  LDC.64 R24, c[0x0][0x640] ;  /* 0x00019000ff187b82 */ /* 0x000e220000000a00 */
[----:B------:R-:W-:Y:S01]  /*5510*/  SHF.R.U32.HI R0, RZ, R0, R9 ;  /* 0x00000000ff007219 */ /* 0x000fe20000011609 */
[----:B------:R-:W-:Y:S01]  /*5520*/  ULDC UR4, c[0x0][0x150] ;  /* 0x0000540000047ab9 */ /* 0x000fe20000000800 */
[----:B------:R-:W-:Y:S02]  /*5530*/  IADD3 R3, P0, RZ, -R18, RZ ;  /* 0x80000012ff037210 */ /* 0x000fe40007f1e0ff */
[----:B---3--:R-:W-:-:S03]  /*5540*/  I2FP.F32.U32 R7, R12 ;  /* 0x0000000c00077245 */ /* 0x008fc60000201000 */
[----:B------:R-:W1:Y:S01]  /*5550*/  LDC R6, c[0x0][0x618] ;  /* 0x00018600ff067b82 */ /* 0x000e620000000800 */
[----:B------:R-:W-:Y:S02]  /*5560*/  IMAD.X R5, RZ, RZ, ~R0, P0 ;  /* 0x000000ffff057224 */ /* 0x000fe400000e0e00 */
[----:B------:R-:W-:Y:S01]  /*5570*/  FMUL R7, R7, UR4 ;  /* 0x0000000407077c20 */ /* 0x000fe20008400000 */
[----:B------:R-:W-:Y:S01]  /*5580*/  ULDC UR4, c[0x0][0x154] ;  /* 0x0000550000047ab9 */ /* 0x000fe20000000800 */
[-C--:B------:R-:W-:Y:S02]  /*5590*/  IMAD R0, R5, R14.reuse, RZ ;  /* 0x0000000e05007224 */ /* 0x080fe400078e02ff */
[C---:B------:R-:W-:Y:S01]  /*55a0*/  IMAD.WIDE.U32 R4, R3.reuse, R14, R16 ;  /* 0x0000000e03047225 */ /* 0x040fe200078e0010 */
[----:B------:R-:W2:Y:S01]  /*55b0*/  LDC R8, c[0x0][0x608] ;  /* 0x00018200ff087b82 */ /* 0x000ea20000000800 */
[----:B------:R-:W3:Y:S02]  /*55c0*/  F2I.U32.TRUNC.NTZ R7, R7 ;  /* 0x0000000700077305 */ /* 0x000ee4000020f000 */
[----:B------:R-:W-:Y:S01]  /*55d0*/  IMAD R3, R3, R15, R0 ;  /* 0x0000000f03037224 */ /* 0x000fe200078e0200 */
[----:B------:R-:W-:-:S03]  /*55e0*/  I2FP.F32.U32 R0, R19 ;  /* 0x0000001300007245 */ /* 0x000fc60000201000 */
[----:B------:R-:W-:Y:S01]  /*55f0*/  IMAD.IADD R3, R5, 0x1, R3 ;  /* 0x0000000105037824 */ /* 0x000fe200078e0203 */
[----:B------:R-:W4:Y:S01]  /*5600*/  LDC R22, c[0x0][0x658] ;  /* 0x00019600ff167b82 */ /* 0x000f220000000800 */
[----:B0-----:R-:W-:-:S04]  /*5610*/  ISETP.NE.U32.AND P0, PT, R24, RZ, PT ;  /* 0x000000ff1800720c */ /* 0x001fc80003f05070 */
[----:B------:R-:W-:-:S03]  /*5620*/  ISETP.NE.AND.EX P0, PT, R25, RZ, PT, P0 ;  /* 0x000000ff1900720c */ /* 0x000fc60003f05300 */
[----:B------:R-:W0:Y:S01]  /*5630*/  LDC R9, c[0x0][0x144] ;  /* 0x00005100ff097b82 */ /* 0x000e220000000800 */
[-C--:B-1----:R-:W-:Y:S01]  /*5640*/  SHF.R.U64 R10, R4, R6.reuse, R3 ;  /* 0x00000006040a7219 */ /* 0x082fe20000001203 */
[----:B---3--:R-:W-:Y:S01]  /*5650*/  IMAD.MOV R7, RZ, RZ, -R7 ;  /* 0x000000ffff077224 */ /* 0x008fe200078e0a07 */
[----:B------:R-:W-:Y:S01]  /*5660*/  SHF.R.U32.HI R3, RZ, R6, R3 ;  /* 0x00000006ff037219 */ /* 0x000fe20000011603 */
[----:B------:R-:W-:-:S04]  /*5670*/  FMUL R6, R0, UR4 ;  /* 0x0000000400067c20 */ /* 0x000fc80008400000 */
[----:B------:R-:W1:Y:S01]  /*5680*/  LDC R20, c[0x0][0x148] ;  /* 0x00005200ff147b82 */ /* 0x000e620000000800 */
[----:B------:R3:W0:Y:S01]  /*5690*/  F2I.U32.TRUNC.NTZ R14, R6 ;  /* 0x00000006000e7305 */ /* 0x000622000020f000 */
[-CC-:B--2---:R-:W-:Y:S02]  /*56a0*/  SHF.R.U64 R0, R10, R8.reuse, R3.reuse ;  /* 0x000000080a007219 */ /* 0x184fe40000001203 */
[----:B------:R-:W-:-:S04]  /*56b0*/  SHF.R.U32.HI R3, RZ, R8, R3 ;  /* 0x00000008ff037219 */ /* 0x000fc80000011603 */
[----:B------:R-:W2:Y:S01]  /*56c0*/  LDC R15, c[0x0][0x600] ;  /* 0x00018000ff0f7b82 */ /* 0x000ea20000000800 */
[-CC-:B----4-:R-:W-:Y:S02]  /*56d0*/  SHF.R.U64 R13, R0, R22.reuse, R3.reuse ;  /* 0x00000016000d7219 */ /* 0x190fe40000001203 */
[----:B------:R-:W-:-:S03]  /*56e0*/  SHF.R.U32.HI R5, RZ, R22, R3 ;  /* 0x00000016ff057219 */ /* 0x000fc60000011603 */
[----:B------:R-:W-:Y:S02]  /*56f0*/  IMAD.MOV.U32 R4, RZ, RZ, R13 ;  /* 0x000000ffff047224 */ /* 0x000fe400078e000d */
[----:B------:R-:W4:Y:S01]  /*5700*/  LDC R26, c[0x0][0x648] ;  /* 0x00019200ff1a7b82 */ /* 0x000f220000000800 */
[----:B0-----:R-:W-:-:S07]  /*5710*/  IMAD R21, R9, R7, R12 ;  /* 0x0000000709157224 */ /* 0x001fce00078e020c */
[----:B------:R-:W0:Y:S08]  /*5720*/  LDC R27, c[0x0][0x638] ;  /* 0x00018e00ff1b7b82 */ /* 0x000e300000000800 */
[----:B------:R-:W0:Y:S01]  /*5730*/  LDC R28, c[0x0][0x610] ;  /* 0x00018400ff1c7b82 */ /* 0x000e220000000800 */
[----:B-123--:R-:W-:Y:S05]  /*5740*/  @!P0 BRA `(.L_x_169) ;  /* 0x0000000000288947 */ /* 0x00efea0003800000 */
[----:B------:R-:W1:Y:S02]  /*5750*/  LDC R4, c[0x0][0x64c] ;  /* 0x00019300ff047b82 */ /* 0x000e640000000800 */
[----:B-1----:R-:W-:-:S05]  /*5760*/  IADD3 R3, P0, R13, R4, RZ ;  /* 0x000000040d037210 */ /* 0x002fca0007f1e0ff */
        /* <DEDUP_REMOVED lines=8> */
.L_x_169:
[----:B------:R-:W-:Y:S01]  /*57f0*/  ISETP.NE.AND P0, PT, R2, 0x1, PT ;  /* 0x000000010200780c */ /* 0x000fe20003f05270 */
[----:B------:R-:W-:Y:S01]  /*5800*/  IMAD.MOV R14, RZ, RZ, -R14 ;  /* 0x000000ffff0e7224 */ /* 0x000fe200078e0a0e */
[----:B----4-:R-:W-:Y:S01]  /*5810*/  SHF.R.U64 R3, R4, R26, R5 ;  /* 0x0000001a04037219 */ /* 0x010fe20000001205 */
[----:B------:R-:W-:Y:S01]  /*5820*/  VIADD R5, R15, 0xffffffff ;  /* 0xffffffff0f057836 */ /* 0x000fe20000000000 */
[----:B------:R-:W-:-:S03]  /*5830*/  LOP3.LUT R0, R0, R97, RZ, 0xc0, !PT ;  /* 0x0000006100007212 */ /* 0x000fc600078ec0ff */
[----:B------:R-:W-:Y:S02]  /*5840*/  IMAD.MOV R4, RZ, RZ, -R3 ;  /* 0x000000ffff047224 */ /* 0x000fe400078e0a03 */
[----:B------:R-:W-:Y:S01]  /*5850*/  IMAD R22, R91, R3, R0 ;  /* 0x000000035b167224 */ /* 0x000fe200078e0200 */
[----:B------:R-:W-:Y:S01]  /*5860*/  LOP3.LUT R3, R10, R5, RZ, 0xc0, !PT ;  /* 0x000000050a037212 */ /* 0x000fe200078ec0ff */
[----:B0-----:R-:W-:Y:S02]  /*5870*/  IMAD R0, R4, R27, R13 ;  /* 0x0000001b04007224 */ /* 0x001fe400078e020d */
[----:B------:R-:W-:Y:S02]  /*5880*/  @P0 IMAD R21, R20, R14, R19 ;  /* 0x0000000e14150224 */ /* 0x000fe400078e0213 */
[----:B------:R-:W-:Y:S02]  /*5890*/  IMAD R3, R0, R15, R3 ;  /* 0x0000000f00037224 */ /* 0x000fe400078e0203 */
[----:B------:R-:W-:-:S02]  /*58a0*/  IMAD R22, R22, R28, R21 ;  /* 0x0000001c16167224 */ /* 0x000fc400078e0215 */
[----:B------:R-:W-:-:S03]  /*58b0*/  IMAD.MOV.U32 R4, RZ, RZ, 0x1 ;  /* 0x00000001ff047424 */ /* 0x000fc600078e00ff */
[----:B------:R-:W-:Y:S02]  /*58c0*/  SEL R19, R3, R22, !P0 ;  /* 0x0000001603137207 */ /* 0x000fe40004000000 */
[----:B------:R-:W-:Y:S02]  /*58d0*/  PRMT R0, R4, 0x7610, R0 ;  /* 0x0000761004007816 */ /* 0x000fe40000000000 */
[----:B------:R-:W-:-:S07]  /*58e0*/  SEL R22, R22, R3, !P0 ;  /* 0x0000000316167207 */ /* 0x000fce0004000000 */
.L_x_167:
[----:B------:R-:W-:Y:S02]  /*58f0*/  LOP3.LUT P0, RZ, R0, 0xff, RZ, 0xc0, !PT ;  /* 0x000000ff00ff7812 */ /* 0x000fe4000780c0ff */
[----:B------:R-:W-:-:S11]  /*5900*/  LOP3.LUT R102, R102, 0x1, RZ, 0x3c, !PT ;  /* 0x0000000166667812 */ /* 0x000fd600078e3cff */
[----:B------:R-:W-:Y:S05]  /*5910*/  @P0 BRA `(.L_x_170) ;  /* 0xffffffbc00880947 */ /* 0x000fea000383ffff */
[----:B------:R-:W-:Y:S05]  /*5920*/  EXIT ;  /* 0x000000000000794d */ /* 0x000fea0003800000 */
.L_x_17:
[----:B------:R-:W-:-:S08]  /*5930*/  ISETP.NE.AND P0, PT, R14, RZ, PT ;  /* 0x000000ff0e00720c */ /* 0x000fd00003f05270 */
[----:B0-----:R-:W0:-:S00]  /*5940*/  USETMAXREG.DEALLOC.CTAPOOL 0x28 ;  /* 0x00000028000079c8 */ /* 0x001e0000080e0500 */
[----:B------:R-:W-:Y:S05]  /*5950*/  @P0 EXIT ;  /* 0x000000000000094d */ /* 0x000fea0003800000 */
[----:B0-----:R-:W-:Y:S01]  /*5960*/  LOP3.LUT P0, RZ, R8, 0xff, RZ, 0xc0, !PT ;  /* 0x000000ff08ff7812 */ /* 0x001fe2000780c0ff */
[----:B------:R-:W-:Y:S02]  /*5970*/  IMAD.MOV.U32 R3, RZ, RZ, 0x1 ;  /* 0x00000001ff037424 */ /* 0x000fe400078e00ff */
[----:B------:R-:W-:-:S10]  /*5980*/  IMAD.MOV.U32 R8, RZ, RZ, RZ ;  /* 0x000000ffff087224 */ /* 0x000fd400078e00ff */
[----:B------:R-:W-:Y:S05]  /*5990*/  @!P0 BRA `(.L_x_171) ;  /* 0x0000000c002c8947 */ /* 0x000fea0003800000 */
[----:B------:R-:W0:Y:S01]  /*59a0*/  S2UR UR8, SR_CgaCtaId ;  /* 0x00000000000879c3 */ /* 0x000e220000008800 */
[----:B------:R-:W-:Y:S01]  /*59b0*/  LOP3.LUT P0, RZ, R5, 0x1f, RZ, 0xc0, !PT ;  /* 0x0000001f05ff7812 */ /* 0x000fe2000780c0ff */
[----:B------:R-:W-:Y:S01]  /*59c0*/  ULDC UR5, c[0x0][0x658] ;  /* 0x0001960000057ab9 */ /* 0x000fe20000000800 */
[----:B------:R-:W-:Y:S01]  /*59d0*/  UMOV UR6, 0xffffffff ;  /* 0xffffffff00067882 */ /* 0x000fe20000000000 */
[----:B------:R-:W-:Y:S01]  /*59e0*/  BSSY B0, `(.L_x_171) ;  /* 0x00000c6000007945 */ /* 0x000fe20003800000 */
[----:B------:R-:W-:Y:S01]  /*59f0*/  USHF.L.U32 UR6, UR6, UR5, URZ ;  /* 0x0000000506067299 */ /* 0x000fe2000800063f */
[C---:B------:R-:W-:Y:S01]  /*5a00*/  ISETP.NE.AND P2, PT, R4.reuse, RZ, PT ;  /* 0x000000ff0400720c */ /* 0x040fe20003f45270 */
[----:B------:R-:W-:Y:S01]  /*5a10*/  IMAD.MOV.U32 R10, RZ, RZ, 0x1 ;  /* 0x00000001ff0a7424 */ /* 0x000fe200078e00ff */
[----:B------:R-:W-:Y:S01]  /*5a20*/  ISETP.NE.OR P0, PT, R4, RZ, !P0 ;  /* 0x000000ff0400720c */ /* 0x000fe20004705670 */
[----:B------:R-:W-:Y:S01]  /*5a30*/  IMAD.MOV.U32 R3, RZ, RZ, 0x1 ;  /* 0x00000001ff037424 */ /* 0x000fe200078e00ff */
[----:B------:R-:W-:Y:S01]  /*5a40*/  LOP3.LUT R9, R23, 0x2, RZ, 0xfc, !PT ;  /* 0x0000000217097812 */ /* 0x000fe200078efcff */
[----:B------:R-:W-:Y:S01]  /*5a50*/  IMAD.MOV.U32 R8, RZ, RZ, RZ ;  /* 0x000000ffff087224 */ /* 0x000fe200078e00ff */
[----:B------:R-:W-:Y:S01]  /*5a60*/  ULDC UR4, c[0x0][0x600] ;  /* 0x0001800000047ab9 */ /* 0x000fe20000000800 */
[----:B------:R-:W-:Y:S01]  /*5a70*/  UMOV UR7, 0x1 ;  /* 0x0000000100077882 */ /* 0x000fe20000000000 */
[----:B------:R-:W-:-:S02]  /*5a80*/  UIADD3 UR22, UR40, 0x1, URZ ;  /* 0x0000000128167890 */ /* 0x000fc4000fffe03f */
[----:B------:R-:W-:Y:S02]  /*5a90*/  UIADD3 UR14, UR4, -0x1, URZ ;  /* 0xffffffff040e7890 */ /* 0x000fe4000fffe03f */
[----:B------:R-:W-:Y:S02]  /*5aa0*/  USHF.L.U32 UR16, UR7, UR5, URZ ;  /* 0x0000000507107299 */ /* 0x000fe4000800063f */
[----:B------:R-:W-:Y:S01]  /*5ab0*/  ULOP3.LUT UR15, URZ, UR6, URZ, 0x33, !UPT ;  /* 0x000000063f0f7292 */ /* 0x000fe2000f8e333f */
[----:B------:R-:W-:Y:S01]  /*5ac0*/  ULDC.64 UR20, c[0x0][0x198] ;  /* 0x0000660000147ab9 */ /* 0x000fe20000000a00 */
[----:B0-----:R-:W-:-:S05]  /*5ad0*/  IMAD.U32 R11, RZ, RZ, UR8 ;  /* 0x00000008ff0b7e24 */ /* 0x001fca000f8e00ff */
[----:B------:R-:W-:-:S07]  /*5ae0*/  LEA R12, R11, 0x180, 0xa ;  /* 0x000001800b0c7811 */ /* 0x000fce00078e50ff */
.L_x_183:
[----:B------:R-:W-:-:S03]  /*5af0*/  UMOV UR4, 0xffffffff ;  /* 0xffffffff00047882 */ /* 0x000fc60000000000 */
[----:B------:R-:W-:Y:S05]  /*5b00*/  BRA.DIV UR4, `(.L_x_172) ;  /* 0x0000001204107947 */ /* 0x000fea000b800000 */
[----:B------:R-:W-:-:S13]  /*5b10*/  ELECT P6, URZ, PT ;  /* 0x00000000003f782f */ /* 0x000fda00038c0000 */
.L_x_197:
[----:B------:R-:W0:Y:S01]  /*5b20*/  LDC R4, c[0x0][0x28c] ;  /* 0x0000a300ff047b82 */ /* 0x000e220000000800 */
[----:B------:R-:W-:Y:S01]  /*5b30*/  BSSY B1, `(.L_x_173) ;  /* 0x000003b000017945 */ /* 0x000fe20003800000 */
[----:B0-----:R-:W-:-:S13]  /*5b40*/  ISETP.LT.OR P6, PT, R4, 0x1, !P6 ;  /* 0x000000010400780c */ /* 0x001fda00077c1670 */
[----:B------:R-:W-:Y:S05]  /*5b50*/  @P6 BRA `(.L_x_174) ;  /* 0x0000000000e06947 */ /* 0x000fea0003800000 */
[----:B------:R-:W-:Y:S02]  /*5b60*/  IMAD R11, R22, 0x2, R11 ;  /* 0x00000002160b7824 */ /* 0x000fe400078e020b */
[----:B------:R-:W-:Y:S02]  /*5b70*/  IMAD.SHL.U32 R19, R19, 0x80, RZ ;  /* 0x0000008013137824 */ /* 0x000fe400078e00ff */
[----:B------:R-:W-:Y:S02]  /*5b80*/  IMAD.MOV.U32 R20, RZ, RZ, RZ ;  /* 0x000000ffff147224 */ /* 0x000fe400078e00ff */
[----:B------:R-:W-:Y:S02]  /*5b90*/  IMAD.U32 R21, RZ, RZ, UR22 ;  /* 0x00000016ff157e24 */ /* 0x000fe4000f8e00ff */
[----:B------:R-:W-:Y:S02]  /*5ba0*/  IMAD.MOV.U32 R4, RZ, RZ, R3 ;  /* 0x000000ffff047224 */ /* 0x000fe400078e0003 */
[----:B------:R-:W-:-:S02]  /*5bb0*/  IMAD.MOV.U32 R5, RZ, RZ, R8 ;  /* 0x000000ffff057224 */ /* 0x000fc400078e0008 */
[----:B------:R-:W-:-:S07]  /*5bc0*/  IMAD.SHL.U32 R13, R11, 0x20, RZ ;  /* 0x000000200b0d7824 */ /* 0x000fce00078e00ff */
.L_x_178:
[----:B------:R-:W0:Y:S01]  /*5bd0*/  S2UR UR4, SR_CgaCtaId ;  /* 0x00000000000479c3 */ /* 0x000e220000008800 */
[----:B------:R-:W-:-:S07]  /*5be0*/  MOV R6, 0x400 ;  /* 0x0000040000067802 */ /* 0x000fce0000000f00 */
[----:B------:R-:W1:Y:S01]  /*5bf0*/  @!P2 LDC R7, c[0x0][0x500] ;  /* 0x00014000ff07ab82 */ /* 0x000e620000000800 */
[----:B0-----:R-:W-:-:S05]  /*5c00*/  IMAD.U32 R11, RZ, RZ, UR4 ;  /* 0x00000004ff0b7e24 */ /* 0x001fca000f8e00ff */
[----:B------:R-:W-:Y:S02]  /*5c10*/  LEA R14, R11, R6, 0x18 ;  /* 0x000000060b0e7211 */ /* 0x000fe400078ec0ff */
[----:B------:R-:W-:-:S03]  /*5c20*/  SHF.L.U32 R6, R4, 0x1f, RZ ;  /* 0x0000001f04067819 */ /* 0x000fc600000006ff */
[----:B------:R-:W-:-:S04]  /*5c30*/  IMAD R15, R5, 0x8, R14 ;  /* 0x00000008050f7824 */ /* 0x000fc800078e020e */
[----:B------:R-:W0:Y:S02]  /*5c40*/  SYNCS.PHASECHK.TRANS64.TRYWAIT P1, [R15+URZ+0x28], R6 ;  /* 0x000028060f0075a7 */ /* 0x000e24000802017f */
[----:B01----:R-:W-:Y:S05]  /*5c50*/  @!P1 BRA `(.L_x_175) ;  /* 0x0000000c00dc9947 */ /* 0x003fea0003800000 */
.L_x_198:
[----:B0-----:R-:W-:Y:S01]  /*5c60*/  PRMT R6, R9, 0x9910, RZ ;  /* 0x0000991009067816 */ /* 0x001fe200000000ff */
[----:B------:R0:W-:Y:S03]  /*5c70*/  @!P2 SYNCS.ARRIVE.TRANS64 RZ, [R15+URZ], R7 ;  /* 0x000000070fffa9a7 */ /* 0x0001e6000800003f */
[----:B------:R-:W-:-:S13]  /*5c80*/  ISETP.NE.AND P1, PT, R6, 0x2, PT ;  /* 0x000000020600780c */ /* 0x000fda0003f25270 */
[----:B0-----:R-:W-:Y:S05]  /*5c90*/  @P1 BRA `(.L_x_176) ;  /* 0x0000000000041947 */ /* 0x001fea0003800000 */
[----:B------:R-:W-:Y:S01]  /*5ca0*/  BPT.TRAP 0x1 ;  /* 0x000000040000795c */ /* 0x000fe20000300000 */
.L_x_176:
[----:B------:R-:W-:Y:S05]  /*5cb0*/  @P0 BRA `(.L_x_177) ;  /* 0x0000000000040947 */ /* 0x000fea0003800000 */
[----:B------:R-:W-:Y:S01]  /*5cc0*/  BPT.TRAP 0x1 ;  /* 0x000000040000795c */ /* 0x000fe20000300000 */
.L_x_177:
[C---:B------:R-:W-:Y:S01]  /*5cd0*/  IMAD R6, R5.reuse, 0x800, R12 ;  /* 0x0000080005067824 */ /* 0x040fe200078e020c */
[----:B------:R-:W-:Y:S01]  /*5ce0*/  R2UR UR8, R14 ;  /* 0x000000000e0872ca */ /* 0x000fe200000e0000 */
[----:B------:R-:W-:Y:S01]  /*5cf0*/  IMAD R14, R5, 0x1000, R14 ;  /* 0x00001000050e7824 */ /* 0x000fe200078e020e */
[----:B------:R-:W-:Y:S01]  /*5d00*/  R2UR UR17, R13 ;  /* 0x000000000d1172ca */ /* 0x000fe200000e0000 */
[----:B------:R-:W-:Y:S01]  /*5d10*/  VIADD R21, R21, 0xffffffff ;  /* 0xffffffff15157836 */ /* 0x000fe20000000000 */
[----:B------:R-:W-:Y:S01]  /*5d20*/  R2UR UR5, R6 ;  /* 0x00000000060572ca */ /* 0x000fe200000e0000 */
[----:B------:R-:W-:Y:S01]  /*5d30*/  UIADD3 UR4, UP0, UR20, 0xf0, URZ ;  /* 0x000000f014047890 */ /* 0x000fe2000ff1e03f */
[----:B------:R-:W-:Y:S01]  /*5d40*/  R2UR UR11, R14 ;  /* 0x000000000e0b72ca */ /* 0x000fe200000e0000 */
[----:B------:R-:W-:Y:S01]  /*5d50*/  UIADD3 UR24, UP1, UR20, 0x1f0, URZ ;  /* 0x000001f014187890 */ /* 0x000fe2000ff3e03f */
[----:B------:R-:W-:Y:S01]  /*5d60*/  R2UR UR9, R15 ;  /* 0x000000000f0972ca */ /* 0x000fe200000e0000 */
[----:B------:R-:W-:Y:S01]  /*5d70*/  VIADD R5, R5, 0x1 ;  /* 0x0000000105057836 */ /* 0x000fe20000000000 */
[----:B------:R-:W-:Y:S01]  /*5d80*/  R2UR UR10, R20 ;  /* 0x00000000140a72ca */ /* 0x000fe200000e0000 */
[----:B------:R-:W-:Y:S01]  /*5d90*/  UIADD3.X UR25, URZ, UR21, URZ, UP1, !UPT ;  /* 0x000000153f197290 */ /* 0x000fe20008ffe43f */
[----:B------:R-:W-:Y:S01]  /*5da0*/  R2UR UR12, R18 ;  /* 0x00000000120c72ca */ /* 0x000fe200000e0000 */
[----:B------:R-:W-:Y:S01]  /*5db0*/  UMOV UR19, 0x30000 ;  /* 0x0003000000137882 */ /* 0x000fe20000000000 */
[----:B------:R-:W-:Y:S01]  /*5dc0*/  R2UR UR18, R19 ;  /* 0x00000000131272ca */ /* 0x000fe200000e0000 */
[----:B------:R-:W-:Y:S01]  /*5dd0*/  UMOV UR6, 0x0 ;  /* 0x0000000000067882 */ /* 0x000fe20000000000 */
[----:B------:R-:W-:Y:S01]  /*5de0*/  ISETP.GT.AND P3, PT, R21, 0x1, PT ;  /* 0x000000011500780c */ /* 0x000fe20003f64270 */
[----:B------:R-:W-:Y:S01]  /*5df0*/  UIADD3 UR8, UR8, UR5, URZ ;  /* 0x0000000508087290 */ /* 0x000fe2000fffe03f */
[C---:B------:R-:W-:Y:S01]  /*5e00*/  ISETP.NE.AND P1, PT, R5.reuse, 0x5, PT ;  /* 0x000000050500780c */ /* 0x040fe20003f25270 */
[----:B------:R-:W-:Y:S01]  /*5e10*/  UIADD3.X UR5, URZ, UR21, URZ, UP0, !UPT ;  /* 0x000000153f057290 */ /* 0x000fe200087fe43f */
[----:B------:R-:W-:Y:S01]  /*5e20*/  VIADD R20, R20, 0x20 ;  /* 0x0000002014147836 */ /* 0x000fe20000000000 */
[----:B------:R-:W-:Y:S01]  /*5e30*/  UIADD3 UR13, UR11, 0x2980, URZ ;  /* 0x000029800b0d7890 */ /* 0x000fe2000fffe03f */
[----:B------:R-:W-:Y:S01]  /*5e40*/  SEL R7, RZ, 0x1, P1 ;  /* 0x00000001ff077807 */ /* 0x000fe20000800000 */
[----:B------:R-:W-:Y:S01]  /*5e50*/  UMOV UR7, 0x10000000 ;  /* 0x1000000000077882 */ /* 0x000fe20000000000 */
[----:B------:R-:W-:Y:S01]  /*5e60*/  UMOV UR11, UR17 ;  /* 0x00000011000b7c82 */ /* 0x000fe20008000000 */
[----:B------:R-:W-:-:S02]  /*5e70*/  SEL R5, R5, RZ, P1 ;  /* 0x000000ff05057207 */ /* 0x000fc40000800000 */
[----:B------:R-:W-:Y:S01]  /*5e80*/  LOP3.LUT R4, R4, R7, RZ, 0x3c, !PT ;  /* 0x0000000704047212 */ /* 0x000fe200078e3cff */
[----:B------:R0:W-:Y:S02]  /*5e90*/  UTMALDG.3D.MULTICAST [UR8], [UR4], UR19, desc[UR6] ;  /* 0x00000608040073b4 */ /* 0x0001e40008011813 */
[----:B0-----:R-:W-:Y:S01]  /*5ea0*/  UMOV UR8, UR13 ;  /* 0x0000000d00087c82 */ /* 0x001fe20008000000 */
[----:B------:R-:W-:Y:S02]  /*5eb0*/  UMOV UR11, UR18 ;  /* 0x00000012000b7c82 */ /* 0x000fe40008000000 */
[----:B------:R0:W-:Y:S02]  /*5ec0*/  UTMALDG.3D [UR8], [UR24], desc[UR6] ;  /* 0x00000608180075b4 */ /* 0x0001e40008011000 */
[----:B0-----:R-:W-:Y:S05]  /*5ed0*/  @P3 BRA `(.L_x_178) ;  /* 0xfffffffc003c3947 */ /* 0x001fea000383ffff */
.L_x_174:
[----:B------:R-:W-:Y:S05]  /*5ee0*/  BSYNC B1 ;  /* 0x0000000000017941 */ /* 0x000fea0003800000 */
.L_x_173:
[----:B------:R-:W3:Y:S01]  /*5ef0*/  LDL.64 R14, [R1] ;  /* 0x00000000010e7983 */ /* 0x000ee20000100a00 */
[----:B------:R-:W-:Y:S01]  /*5f00*/  LOP3.LUT P4, RZ, R10, 0xff, RZ, 0xc0, !PT ;  /* 0x000000ff0aff7812 */ /* 0x000fe2000788c0ff */
[----:B------:R-:W-:Y:S01]  /*5f10*/  VIADD R7, R8, UR40 ;  /* 0x0000002808077c36 */ /* 0x000fe20008000000 */
[----:B------:R-:W-:Y:S01]  /*5f20*/  ULDC.64 UR4, c[0x0][0x650] ;  /* 0x0001940000047ab9 */ /* 0x000fe20000000a00 */
[----:B------:R-:W-:Y:S01]  /*5f30*/  IMAD.U32 R8, RZ, RZ, UR40 ;  /* 0x00000028ff087e24 */ /* 0x000fe2000f8e00ff */
[----:B------:R-:W-:Y:S01]  /*5f40*/  UISETP.GE.U32.AND UP0, UPT, UR40, 0x5, UPT ;  /* 0x000000052800788c */ /* 0x000fe2000bf06070 */
[----:B------:R-:W-:Y:S01]  /*5f50*/  BSSY B1, `(.L_x_179) ;  /* 0x000006c000017945 */ /* 0x000fe20003800000 */
[----:B------:R-:W-:Y:S01]  /*5f60*/  ISETP.GT.U32.AND P1, PT, R7, 0x4, PT ;  /* 0x000000040700780c */ /* 0x000fe20003f24070 */
[----:B------:R-:W-:Y:S01]  /*5f70*/  IMAD.MOV.U32 R22, RZ, RZ, -0x1 ;  /* 0xffffffffff167424 */ /* 0x000fe200078e00ff */
[----:B------:R-:W-:Y:S01]  /*5f80*/  PRMT R10, RZ, 0x7610, R10 ;  /* 0x00007610ff0a7816 */ /* 0x000fe2000000000a */
[----:B------:R-:W-:Y:S01]  /*5f90*/  IMAD.MOV.U32 R19, RZ, RZ, -0x1 ;  /* 0xffffffffff137424 */ /* 0x000fe200078e00ff */
[----:B------:R-:W-:Y:S01]  /*5fa0*/  ISETP.LT.U32.AND P1, PT, R8, 0x5, P1 ;  /* 0x000000050800780c */ /* 0x000fe20000f21070 */
[----:B------:R-:W-:Y:S01]  /*5fb0*/  IMAD.MOV.U32 R18, RZ, RZ, -0x1 ;  /* 0xffffffffff127424 */ /* 0x000fe200078e00ff */
[----:B------:R-:W-:Y:S01]  /*5fc0*/  PLOP3.LUT P3, PT, PT, PT, UP0, 0x80, 0x0 ;  /* 0x000000000000781c */ /* 0x000fe20003f6f008 */
[----:B------:R-:W0:Y:S01]  /*5fd0*/  @P4 S2R R11, SR_CgaCtaId ;  /* 0x00000000000b4919 */ /* 0x000e220000008800 */
[----:B------:R-:W-:-:S04]  /*5fe0*/  @P4 MOV R4, 0x400 ;  /* 0x0000040000044802 */ /* 0x000fc80000000f00 */
[----:B0-----:R-:W-:Y:S01]  /*5ff0*/  @P4 LEA R6, R11, R4, 0x18 ;  /* 0x000000040b064211 */ /* 0x001fe200078ec0ff */
[----:B------:R-:W-:Y:S01]  /*6000*/  IMAD.WIDE.U32 R4, R7, -0x33333333, RZ ;  /* 0xcccccccd07047825 */ /* 0x000fe200078e00ff */
[----:B------:R-:W-:Y:S02]  /*6010*/  SEL R4, RZ, 0x1, !P1 ;  /* 0x00000001ff047807 */ /* 0x000fe40004800000 */
[----:B------:R0:W-:Y:S02]  /*6020*/  @P4 SYNCS.ARRIVE.TRANS64.A1T0 RZ, [R6+URZ+0x88], RZ ;  /* 0x000088ff06ff49a7 */ /* 0x0001e4000810003f */
[----:B------:R-:W-:Y:S02]  /*6030*/  LOP3.LUT R3, R3, R4, RZ, 0x3c, !PT ;  /* 0x0000000403037212 */ /* 0x000fe400078e3cff */
[----:B------:R-:W-:Y:S02]  /*6040*/  PRMT R4, RZ, 0x7610, R4 ;  /* 0x00007610ff047816 */ /* 0x000fe40000000004 */
[----:B0-----:R-:W-:-:S04]  /*6050*/  SHF.R.U32.HI R6, RZ, 0x2, R5 ;  /* 0x00000002ff067819 */ /* 0x001fc80000011605 */
[----:B------:R-:W-:Y:S01]  /*6060*/  @P3 LOP3.LUT R3, R3, 0x1, R6, 0x78, !PT ;  /* 0x0000000103033812 */ /* 0x000fe200078e7806 */
[----:B------:R-:W-:Y:S01]  /*6070*/  IMAD R8, R6, -0x5, R7 ;  /* 0xfffffffb06087824 */ /* 0x000fe200078e0207 */
[----:B---3--:R-:W-:-:S04]  /*6080*/  IADD3 R16, P4, R16, R14, RZ ;  /* 0x0000000e10107210 */ /* 0x008fc80007f9e0ff */
[----:B------:R-:W-:Y:S01]  /*6090*/  ISETP.GE.U32.AND P1, PT, R16, UR4, PT ;  /* 0x0000000410007c0c */ /* 0x000fe2000bf26070 */
[----:B------:R-:W-:-:S05]  /*60a0*/  IMAD.X R17, R17, 0x1, R0, P4 ;  /* 0x0000000111117824 */ /* 0x000fca00020e0600 */
[----:B------:R-:W-:-:S13]  /*60b0*/  ISETP.GE.U32.AND.EX P1, PT, R17, UR5, PT, P1 ;  /* 0x0000000511007c0c */ /* 0x000fda000bf26110 */
[----:B------:R-:W-:Y:S05]  /*60c0*/  @P1 BRA `(.L_x_180) ;  /* 0x0000000400501947 */ /* 0x000fea0003800000 */
[----:B------:R-:W0:Y:S01]  /*60d0*/  S2R R13, SR_CTAID.X ;  /* 0x00000000000d7919 */ /* 0x000e220000002500 */
[----:B------:R-:W-:Y:S01]  /*60e0*/  ULDC.64 UR4, c[0x0][0x628] ;  /* 0x00018a0000047ab9 */ /* 0x000fe20000000a00 */
[----:B------:R-:W-:Y:S01]  /*60f0*/  ULDC UR7, c[0x0][0x630] ;  /* 0x00018c0000077ab9 */ /* 0x000fe20000000800 */
[----:B------:R-:W-:Y:S01]  /*6100*/  ISETP.NE.U32.AND P1, PT, RZ, UR4, PT ;  /* 0x00000004ff007c0c */ /* 0x000fe2000bf25070 */
[----:B------:R-:W1:Y:S01]  /*6110*/  S2R R14, SR_CTAID.Y ;  /* 0x00000000000e7919 */ /* 0x000e620000002600 */
[----:B------:R-:W-:Y:S01]  /*6120*/  ULDC UR8, c[0x0][0x150] ;  /* 0x0000540000087ab9 */ /* 0x000fe20000000800 */
[----:B------:R-:W-:Y:S01]  /*6130*/  IMAD.MOV.U32 R4, RZ, RZ, R16 ;  /* 0x000000ffff047224 */ /* 0x000fe200078e0010 */
[----:B------:R-:W-:Y:S01]  /*6140*/  ISETP.NE.AND.EX P1, PT, RZ, UR5, PT, P1 ;  /* 0x00000005ff007c0c */ /* 0x000fe2000bf25310 */
[----:B------:R-:W-:Y:S01]  /*6150*/  IMAD.MOV.U32 R5, RZ, RZ, R17 ;  /* 0x000000ffff057224 */ /* 0x000fe200078e0011 */
[----:B0-----:R-:W-:-:S11]  /*6160*/  I2FP.F32.U32 R19, R13 ;  /* 0x0000000d00137245 */ /* 0x001fd60000201000 */
[----:B------:R-:W-:Y:S05]  /*6170*/  @!P1 BRA `(.L_x_181) ;  /* 0x0000000000289947 */ /* 0x000fea0003800000 */
[----:B------:R-:W-:Y:S02]  /*6180*/  ULDC UR6, c[0x0][0x634] ;  /* 0x00018d0000067ab9 */ /* 0x000fe40000000800 */
[----:B------:R-:W-:-:S05]  /*6190*/  IADD3 R5, P1, R16, UR6, RZ ;  /* 0x0000000610057c10 */ /* 0x000fca000ff3e0ff */
[----:B------:R-:W-:-:S04]  /*61a0*/  IMAD.X R15, RZ, RZ, R17, P1 ;  /* 0x000000ffff0f7224 */ /* 0x000fc800008e0611 */
[----:B------:R-:W-:-:S04]  /*61b0*/  IMAD.WIDE.U32 R6, R15, UR4, RZ ;  /* 0x000000040f067c25 */ /* 0x000fc8000f8e00ff */
[----:B------:R-:W-:-:S04]  /*61c0*/  IMAD.WIDE.U32 R6, P1, R5, UR5, R6 ;  /* 0x0000000505067c25 */ /* 0x000fc8000f820006 */
[----:B------:R-:W-:-:S04]  /*61d0*/  IMAD.WIDE.U32 R4, R5, UR4, RZ ;  /* 0x0000000405047c25 */ /* 0x000fc8000f8e00ff */
[----:B------:R-:W-:Y:S01]  /*61e0*/  IMAD.MOV.U32 R4, RZ, RZ, R7 ;  /* 0x000000ffff047224 */ /* 0x000fe200078e0007 */
[----:B------:R-:W-:Y:S01]  /*61f0*/  IADD3 RZ, P3, R5, R6, RZ ;  /* 0x0000000605ff7210 */ /* 0x000fe20007f7e0ff */
[----:B------:R-:W-:-:S04]  /*6200*/  IMAD.X R5, RZ, RZ, RZ, P1 ;  /* 0x000000ffff057224 */ /* 0x000fc800008e06ff */
[----:B------:R-:W-:-:S08]  /*6210*/  IMAD.WIDE.U32.X R4, R15, UR5, R4, P3 ;  /* 0x000000050f047c25 */ /* 0x000fd000098e0404 */
.L_x_181:
[--C-:B------:R-:W-:Y:S01]  /*6220*/  SHF.R.U64 R18, R4, UR7, R5.reuse ;  /* 0x0000000704127c19 */ /* 0x100fe20008001205 */
[----:B------:R-:W-:Y:S01]  /*6230*/  FMUL R19, R19, UR8 ;  /* 0x0000000813137c20 */ /* 0x000fe20008400000 */
[----:B------:R-:W-:Y:S01]  /*6240*/  SHF.R.U32.HI R4, RZ, UR7, R5 ;  /* 0x00000007ff047c19 */ /* 0x000fe20008011605 */
[----:B------:R-:W0:Y:S01]  /*6250*/  LDC R6, c[0x0][0x144] ;  /* 0x00005100ff067b82 */ /* 0x000e220000000800 */
[----:B------:R-:W-:Y:S01]  /*6260*/  IADD3 R5, P1, RZ, -R18, RZ ;  /* 0x80000012ff057210 */ /* 0x000fe20007f3e0ff */
[----:B------:R-:W-:Y:S01]  /*6270*/  ULDC UR6, c[0x0][0x154] ;  /* 0x0000550000067ab9 */ /* 0x000fe20000000800 */
[----:B-1----:R-:W-:Y:S01]  /*6280*/  I2FP.F32.U32 R7, R14 ;  /* 0x0000000e00077245 */ /* 0x002fe20000201000 */
[----:B------:R-:W1:Y:S01]  /*6290*/  F2I.U32.TRUNC.NTZ R19, R19 ;  /* 0x0000001300137305 */ /* 0x000e62000020f000 */
[----:B------:R-:W-:Y:S01]  /*62a0*/  ULDC.64 UR4, c[0x0][0x620] ;  /* 0x0001880000047ab9 */ /* 0x000fe20000000a00 */
[----:B------:R-:W-:Y:S01]  /*62b0*/  IMAD.X R4, RZ, RZ, ~R4, P1 ;  /* 0x000000ffff047224 */ /* 0x000fe200008e0e04 */
[----:B------:R-:W-:Y:S01]  /*62c0*/  ISETP.NE.AND P4, PT, R2, 0x1, PT ;  /* 0x000000010200780c */ /* 0x000fe20003f85270 */
[----:B------:R-:W-:Y:S01]  /*62d0*/  FMUL R20, R7, UR6 ;  /* 0x0000000607147c20 */ /* 0x000fe20008400000 */
[----:B------:R-:W3:Y:S01]  /*62e0*/  LDC R21, c[0x0][0x148] ;  /* 0x00005200ff157b82 */ /* 0x000ee20000000800 */
[----:B------:R-:W-:Y:S01]  /*62f0*/  IMAD R4, R4, UR4, RZ ;  /* 0x0000000404047c24 */ /* 0x000fe2000f8e02ff */
[----:B------:R-:W-:-:S02]  /*6300*/  ULDC.64 UR6, c[0x0][0x640] ;  /* 0x0001900000067ab9 */ /* 0x000fc40000000a00 */
[----:B------:R-:W-:Y:S01]  /*6310*/  ISETP.NE.U32.AND P1, PT, RZ, UR6, PT ;  /* 0x00000006ff007c0c */ /* 0x000fe2000bf25070 */
[----:B------:R-:W4:Y:S01]  /*6320*/  F2I.U32.TRUNC.NTZ R20, R20 ;  /* 0x0000001400147305 */ /* 0x000f22000020f000 */
[C---:B------:R-:W-:Y:S02]  /*6330*/  IMAD R7, R5.reuse, UR5, R4 ;  /* 0x0000000505077c24 */ /* 0x040fe4000f8e0204 */
[----:B------:R-:W-:Y:S01]  /*6340*/  IMAD.WIDE.U32 R4, R5, UR4, R16 ;  /* 0x0000000405047c25 */ /* 0x000fe2000f8e0010 */
[----:B------:R-:W-:Y:S01]  /*6350*/  ULDC UR4, c[0x0][0x618] ;  /* 0x0001860000047ab9 */ /* 0x000fe20000000800 */
[----:B------:R-:W-:Y:S02]  /*6360*/  ISETP.NE.AND.EX P1, PT, RZ, UR7, PT, P1 ;  /* 0x00000007ff007c0c */ /* 0x000fe4000bf25310 */
[----:B------:R-:W-:Y:S02]  /*6370*/  IMAD.IADD R5, R5, 0x1, R7 ;  /* 0x0000000105057824 */ /* 0x000fe400078e0207 */
[----:B-1----:R-:W-:-:S03]  /*6380*/  IMAD.MOV R19, RZ, RZ, -R19 ;  /* 0x000000ffff137224 */ /* 0x002fc600078e0a13 */
[----:B------:R-:W-:Y:S01]  /*6390*/  SHF.R.U64 R15, R4, UR4, R5 ;  /* 0x00000004040f7c19 */ /* 0x000fe20008001205 */
[----:B0-----:R-:W-:Y:S01]  /*63a0*/  IMAD R13, R6, R19, R13 ;  /* 0x00000013060d7224 */ /* 0x001fe200078e020d */
[----:B------:R-:W-:Y:S01]  /*63b0*/  SHF.R.U32.HI R4, RZ, UR4, R5 ;  /* 0x00000004ff047c19 */ /* 0x000fe20008011605 */
[----:B------:R-:W-:Y:S01]  /*63c0*/  ULDC UR4, c[0x0][0x608] ;  /* 0x0001820000047ab9 */ /* 0x000fe20000000800 */
[----:B----4-:R-:W-:Y:S02]  /*63d0*/  IMAD.MOV R6, RZ, RZ, -R20 ;  /* 0x000000ffff067224 */ /* 0x010fe400078e0a14 */
[--C-:B------:R-:W-:Y:S02]  /*63e0*/  SHF.R.U64 R20, R15, UR4, R4.reuse ;  /* 0x000000040f147c19 */ /* 0x100fe40008001204 */
[----:B------:R-:W-:Y:S01]  /*63f0*/  SHF.R.U32.HI R5, RZ, UR4, R4 ;  /* 0x00000004ff057c19 */ /* 0x000fe20008011604 */
[----:B------:R-:W-:Y:S01]  /*6400*/  ULDC UR4, c[0x0][0x658] ;  /* 0x0001960000047ab9 */ /* 0x000fe20000000800 */
[----:B---3--:R-:W-:-:S02]  /*6410*/  @P4 IMAD R13, R21, R6, R14 ;  /* 0x00000006150d4224 */ /* 0x008fc400078e020e */
[--C-:B------:R-:W-:Y:S02]  /*6420*/  SHF.R.U64 R14, R20, UR4, R5.reuse ;  /* 0x00000004140e7c19 */ /* 0x100fe40008001205 */
[----:B------:R-:W-:-:S03]  /*6430*/  SHF.R.U32.HI R19, RZ, UR4, R5 ;  /* 0x00000004ff137c19 */ /* 0x000fc60008011605 */
[----:B------:R-:W-:Y:S02]  /*6440*/  IMAD.MOV.U32 R6, RZ, RZ, R14 ;  /* 0x000000ffff067224 */ /* 0x000fe400078e000e */
[----:B------:R-:W-:Y:S01]  /*6450*/  IMAD.MOV.U32 R5, RZ, RZ, R19 ;  /* 0x000000ffff057224 */ /* 0x000fe200078e0013 */
[----:B------:R-:W-:Y:S06]  /*6460*/  @!P1 BRA `(.L_x_182) ;  /* 0x00000000002c9947 */ /* 0x000fec0003800000 */
        /* <DEDUP_REMOVED lines=9> */
[----:B------:R-:W-:-:S04]  /*6500*/  IMAD.WIDE.U32.X R4, R19, UR7, R4, P3 ;  /* 0x0000000713047c25 */ /* 0x000fc800098e0404 */
[----:B------:R-:W-:-:S07]  /*6510*/  IMAD.MOV.U32 R6, RZ, RZ, R4 ;  /* 0x000000ffff067224 */ /* 0x000fce00078e0004 */
.L_x_182:
[----:B------:R-:W-:Y:S01]  /*6520*/  ULDC UR4, c[0x0][0x648] ;  /* 0x0001920000047ab9 */ /* 0x000fe20000000800 */
[----:B------:R-:W-:Y:S01]  /*6530*/  LOP3.LUT R4, R20, UR15, RZ, 0xc0, !PT ;  /* 0x0000000f14047c12 */ /* 0x000fe2000f8ec0ff */
[----:B------:R-:W-:Y:S01]  /*6540*/  ULDC UR5, c[0x0][0x610] ;  /* 0x0001840000057ab9 */ /* 0x000fe20000000800 */
[----:B------:R-:W-:Y:S01]  /*6550*/  SHF.R.U64 R5, R6, UR4, R5 ;  /* 0x0000000406057c19 */ /* 0x000fe20008001205 */
[----:B------:R-:W-:Y:S01]  /*6560*/  ULDC UR4, c[0x0][0x638] ;  /* 0x00018e0000047ab9 */ /* 0x000fe20000000800 */
[----:B------:R-:W-:-:S03]  /*6570*/  LOP3.LUT R15, R15, UR14, RZ, 0xc0, !PT ;  /* 0x0000000e0f0f7c12 */ /* 0x000fc6000f8ec0ff */
[----:B------:R-:W-:Y:S02]  /*6580*/  IMAD.MOV R7, RZ, RZ, -R5 ;  /* 0x000000ffff077224 */ /* 0x000fe400078e0a05 */
[----:B------:R-:W-:Y:S02]  /*6590*/  IMAD R4, R5, UR16, R4 ;  /* 0x0000001005047c24 */ /* 0x000fe4000f8e0204 */
[----:B------:R-:W-:Y:S01]  /*65a0*/  IMAD R14, R7, UR4, R14 ;  /* 0x00000004070e7c24 */ /* 0x000fe2000f8e020e */
[----:B------:R-:W-:Y:S01]  /*65b0*/  ULDC UR4, c[0x0][0x600] ;  /* 0x0001800000047ab9 */ /* 0x000fe20000000800 */
[----:B------:R-:W-:Y:S02]  /*65c0*/  IMAD R13, R4, UR5, R13 ;  /* 0x00000005040d7c24 */ /* 0x000fe4000f8e020d */
[----:B------:R-:W-:Y:S02]  /*65d0*/  IMAD R14, R14, UR4, R15 ;  /* 0x000000040e0e7c24 */ /* 0x000fe4000f8e020f */
[----:B------:R-:W-:-:S03]  /*65e0*/  IMAD.MOV.U32 R4, RZ, RZ, 0x1 ;  /* 0x00000001ff047424 */ /* 0x000fc600078e00ff */
[----:B------:R-:W-:Y:S02]  /*65f0*/  SEL R19, R14, R13, !P4 ;  /* 0x0000000d0e137207 */ /* 0x000fe40006000000 */
[----:B------:R-:W-:-:S07]  /*6600*/  SEL R22, R13, R14, !P4 ;  /* 0x0000000e0d167207 */ /* 0x000fce0006000000 */
.L_x_180:
[----:B------:R-:W-:Y:S05]  /*6610*/  BSYNC B1 ;  /* 0x0000000000017941 */ /* 0x000fea0003800000 */
.L_x_179:
[----:B------:R-:W-:-:S13]  /*6620*/  LOP3.LUT P1, RZ, R4, 0xff, RZ, 0xc0, !PT ;  /* 0x000000ff04ff7812 */ /* 0x000fda000782c0ff */
[----:B------:R-:W-:Y:S05]  /*6630*/  @P1 BRA `(.L_x_183) ;  /* 0xfffffff4002c1947 */ /* 0x000fea000383ffff */
[----:B------:R-:W-:Y:S05]  /*6640*/  BSYNC B0 ;  /* 0x0000000000007941 */ /* 0x000fea0003800000 */
.L_x_171:
[----:B------:R-:W-:-:S03]  /*6650*/  UMOV UR4, 0xffffffff ;  /* 0xffffffff00047882 */ /* 0x000fc60000000000 */
[----:B------:R-:W-:Y:S05]  /*6660*/  BRA.DIV UR4, `(.L_x_184) ;  /* 0x00000006046c7947 */ /* 0x000fea000b800000 */
[----:B------:R-:W-:-:S13]  /*6670*/  ELECT P6, URZ, PT ;  /* 0x00000000003f782f */ /* 0x000fda00038c0000 */
.L_x_201:
[----:B------:R-:W-:Y:S04]  /*6680*/  BSSY B0, `(.L_x_185) ;  /* 0x0000034000007945 */ /* 0x000fe80003800000 */
[----:B------:R-:W-:Y:S05]  /*6690*/  @!P6 BRA `(.L_x_186) ;  /* 0x0000000000c8e947 */ /* 0x000fea0003800000 */
[----:B------:R-:W-:-:S04]  /*66a0*/  LOP3.LUT R23, R23, 0x2, RZ, 0xfc, !PT ;  /* 0x0000000217177812 */ /* 0x000fc800078efcff */
[----:B------:R-:W-:-:S13]  /*66b0*/  ISETP.NE.AND P0, PT, R23, 0x3, PT ;  /* 0x000000031700780c */ /* 0x000fda0003f05270 */
[----:B------:R-:W-:Y:S05]  /*66c0*/  @!P0 BRA `(.L_x_187) ;  /* 0x0000000000048947 */ /* 0x000fea0003800000 */
[----:B------:R-:W-:Y:S01]  /*66d0*/  BPT.TRAP 0x1 ;  /* 0x000000040000795c */ /* 0x000fe20000300000 */
.L_x_187:
[----:B------:R-:W0:Y:S01]  /*66e0*/  S2R R5, SR_CgaCtaId ;  /* 0x0000000000057919 */ /* 0x000e220000008800 */
[----:B------:R-:W-:Y:S02]  /*66f0*/  MOV R0, 0x400 ;  /* 0x0000040000007802 */ /* 0x000fe40000000f00 */
[----:B------:R-:W-:Y:S02]  /*6700*/  SHF.L.U32 R2, R3, 0x1f, RZ ;  /* 0x0000001f03027819 */ /* 0x000fe400000006ff */
[----:B0-----:R-:W-:-:S05]  /*6710*/  LEA R5, R5, R0, 0x18 ;  /* 0x0000000005057211 */ /* 0x001fca00078ec0ff */
[----:B------:R-:W-:-:S04]  /*6720*/  VIADD R5, R5, 0x28 ;  /* 0x0000002805057836 */ /* 0x000fc80000000000 */
[C---:B------:R-:W-:Y:S02]  /*6730*/  IMAD R7, R8.reuse, 0x8, R5 ;  /* 0x0000000808077824 */ /* 0x040fe400078e0205 */
[----:B------:R-:W-:Y:S02]  /*6740*/  VIADD R8, R8, 0x1 ;  /* 0x0000000108087836 */ /* 0x000fe40000000000 */
[----:B------:R-:W0:Y:S03]  /*6750*/  SYNCS.PHASECHK.TRANS64.TRYWAIT P0, [R7+URZ], R2 ;  /* 0x00000002070075a7 */ /* 0x000e26000800017f */
[----:B------:R-:W-:-:S04]  /*6760*/  ISETP.NE.AND P1, PT, R8, 0x5, PT ;  /* 0x000000050800780c */ /* 0x000fc80003f25270 */
[----:B------:R-:W-:Y:S02]  /*6770*/  SEL R0, RZ, 0x1, P1 ;  /* 0x00000001ff007807 */ /* 0x000fe40000800000 */
[----:B------:R-:W-:Y:S02]  /*6780*/  SEL R8, R8, RZ, P1 ;  /* 0x000000ff08087207 */ /* 0x000fe40000800000 */
[----:B------:R-:W-:-:S03]  /*6790*/  LOP3.LUT R9, R3, R0, RZ, 0x3c, !PT ;  /* 0x0000000003097212 */ /* 0x000fc600078e3cff */
[----:B------:R-:W-:Y:S01]  /*67a0*/  IMAD R6, R8, 0x8, R5 ;  /* 0x0000000808067824 */ /* 0x000fe200078e0205 */
[----:B------:R-:W-:Y:S01]  /*67b0*/  SHF.L.U32 R3, R9, 0x1f, RZ ;  /* 0x0000001f09037819 */ /* 0x000fe200000006ff */
[----:B0-----:R-:W-:Y:S06]  /*67c0*/  @!P0 BRA `(.L_x_188) ;  /* 0x0000000400348947 */ /* 0x001fec0003800000 */
.L_x_202:
[----:B------:R-:W1:Y:S01]  /*67d0*/  SYNCS.PHASECHK.TRANS64.TRYWAIT P0, [R6+URZ], R3 ;  /* 0x00000003060075a7 */ /* 0x000e62000800017f */
[----:B------:R-:W-:-:S05]  /*67e0*/  VIADD R0, R8, 0x1 ;  /* 0x0000000108007836 */ /* 0x000fca0000000000 */
[----:B------:R-:W-:-:S04]  /*67f0*/  ISETP.NE.AND P1, PT, R0, 0x5, PT ;  /* 0x000000050000780c */ /* 0x000fc80003f25270 */
[----:B0-----:R-:W-:Y:S02]  /*6800*/  SEL R2, RZ, 0x1, P1 ;  /* 0x00000001ff027807 */ /* 0x001fe40000800000 */
[----:B------:R-:W-:Y:S02]  /*6810*/  SEL R0, R0, RZ, P1 ;  /* 0x000000ff00007207 */ /* 0x000fe40000800000 */
[----:B------:R-:W-:-:S03]  /*6820*/  LOP3.LUT R9, R9, R2, RZ, 0x3c, !PT ;  /* 0x0000000209097212 */ /* 0x000fc600078e3cff */
[----:B------:R-:W-:Y:S01]  /*6830*/  IMAD R7, R0, 0x8, R5 ;  /* 0x0000000800077824 */ /* 0x000fe200078e0205 */
[----:B------:R-:W-:Y:S01]  /*6840*/  SHF.L.U32 R4, R9, 0x1f, RZ ;  /* 0x0000001f09047819 */ /* 0x000fe200000006ff */
[----:B-1----:R-:W-:Y:S06]  /*6850*/  @!P0 BRA `(.L_x_189) ;  /* 0x0000000400248947 */ /* 0x002fec0003800000 */
.L_x_203:
[----:B------:R-:W1:Y:S01]  /*6860*/  SYNCS.PHASECHK.TRANS64.TRYWAIT P0, [R7+URZ], R4 ;  /* 0x00000004070075a7 */ /* 0x000e62000800017f */
[----:B------:R-:W-:-:S05]  /*6870*/  VIADD R0, R0, 0x1 ;  /* 0x0000000100007836 */ /* 0x000fca0000000000 */
[----:B------:R-:W-:-:S04]  /*6880*/  ISETP.NE.AND P1, PT, R0, 0x5, PT ;  /* 0x000000050000780c */ /* 0x000fc80003f25270 */
[----:B------:R-:W-:Y:S02]  /*6890*/  SEL R2, RZ, 0x1, P1 ;  /* 0x00000001ff027807 */ /* 0x000fe40000800000 */
[----:B------:R-:W-:Y:S02]  /*68a0*/  SEL R0, R0, RZ, P1 ;  /* 0x000000ff00007207 */ /* 0x000fe40000800000 */
[----:B------:R-:W-:-:S03]  /*68b0*/  LOP3.LUT R9, R9, R2, RZ, 0x3c, !PT ;  /* 0x0000000209097212 */ /* 0x000fc600078e3cff */
[----:B0-----:R-:W-:Y:S01]  /*68c0*/  IMAD R6, R0, 0x8, R5 ;  /* 0x0000000800067824 */ /* 0x001fe200078e0205 */
[----:B------:R-:W-:Y:S01]  /*68d0*/  SHF.L.U32 R3, R9, 0x1f, RZ ;  /* 0x0000001f09037819 */ /* 0x000fe200000006ff */
[----:B-1----:R-:W-:Y:S06]  /*68e0*/  @!P0 BRA `(.L_x_190) ;  /* 0x0000000400148947 */ /* 0x002fec0003800000 */
.L_x_204:
[----:B------:R-:W1:Y:S01]  /*68f0*/  SYNCS.PHASECHK.TRANS64.TRYWAIT P0, [R6+URZ], R3 ;  /* 0x00000003060075a7 */ /* 0x000e62000800017f */
[----:B------:R-:W-:-:S05]  /*6900*/  VIADD R0, R0, 0x1 ;  /* 0x0000000100007836 */ /* 0x000fca0000000000 */
[----:B------:R-:W-:-:S04]  /*6910*/  ISETP.NE.AND P1, PT, R0, 0x5, PT ;  /* 0x000000050000780c */ /* 0x000fc80003f25270 */
[----:B------:R-:W-:Y:S02]  /*6920*/  SEL R2, RZ, 0x1, P1 ;  /* 0x00000001ff027807 */ /* 0x000fe40000800000 */
[----:B------:R-:W-:Y:S02]  /*6930*/  SEL R0, R0, RZ, P1 ;  /* 0x000000ff00007207 */ /* 0x000fe40000800000 */
[----:B------:R-:W-:Y:S01]  /*6940*/  LOP3.LUT R2, R9, R2, RZ, 0x3c, !PT ;  /* 0x0000000209027212 */ /* 0x000fe200078e3cff */
[----:B-1----:R-:W-:Y:S06]  /*6950*/  @!P0 BRA `(.L_x_191) ;  /* 0x00000004000c8947 */ /* 0x002fec0003800000 */
.L_x_205:
[----:B------:R-:W-:Y:S01]  /*6960*/  IMAD R5, R0, 0x8, R5 ;  /* 0x0000000800057824 */ /* 0x000fe200078e0205 */
[----:B------:R-:W-:-:S07]  /*6970*/  SHF.L.U32 R0, R2, 0x1f, RZ ;  /* 0x0000001f02007819 */ /* 0x000fce00000006ff */
.L_x_192:
[----:B---3--:R3:W4:Y:S02]  /*6980*/  SYNCS.PHASECHK.TRANS64.TRYWAIT P0, [R5+URZ], R0 ;  /* 0x00000000050075a7 */ /* 0x008724000800017f */
[----:B----4-:R-:W-:Y:S05]  /*6990*/  @!P0 NANOSLEEP.SYNCS 0x989680 ;  /* 0x009896800000895d */ /* 0x010fea0003900000 */
[----:B------:R-:W4:Y:S02]  /*69a0*/  @!P0 SYNCS.PHASECHK.TRANS64 P0, [R5+URZ], R0 ;  /* 0x00000000050085a7 */ /* 0x000f24000800007f */
[----:B----4-:R-:W-:Y:S05]  /*69b0*/  @!P0 BRA `(.L_x_192) ;  /* 0xfffffffc00f08947 */ /* 0x010fea000383ffff */
.L_x_186:
[----:B------:R-:W-:Y:S05]  /*69c0*/  BSYNC B0 ;  /* 0x0000000000007941 */ /* 0x000fea0003800000 */
.L_x_185:
[----:B------:R-:W-:Y:S05]  /*69d0*/  EXIT ;  /* 0x000000000000794d */ /* 0x000fea0003800000 */
.L_x_19:
[----:B-1----:R-:W-:-:S04]  /*69e0*/  IMAD.U32 R3, RZ, RZ, UR43 ;  /* 0x0000002bff037e24 */ /* 0x002fc8000f8e00ff */
[----:B------:R1:W2:Y:S03]  /*69f0*/  SYNCS.PHASECHK.TRANS64.TRYWAIT P0, [R3+URZ+-0x8], R0 ;  /* 0xfffff800030075a7 */ /* 0x0002a6000800017f */
[----:B--2---:R-:W-:Y:S05]  /*6a00*/  @!P0 NANOSLEEP.SYNCS 0x989680 ;  /* 0x009896800000895d */ /* 0x004fea0003900000 */
[----:B------:R-:W2:Y:S02]  /*6a10*/  @!P0 SYNCS.PHASECHK.TRANS64 P0, [R3+URZ+-0x8], R0 ;  /* 0xfffff800030085a7 */ /* 0x000ea4000800007f */
[----:B--2---:R-:W-:Y:S05]  /*6a20*/  @!P0 BRA `(.L_x_19) ;  /* 0xfffffffc00ec8947 */ /* 0x004fea000383ffff */
[----:B------:R-:W-:Y:S05]  /*6a30*/  BRA `(.L_x_193) ;  /* 0xffffffac004c7947 */ /* 0x000fea000383ffff */
.L_x_24:
[----:B--2---:R2:W3:Y:S02]  /*6a40*/  SYNCS.PHASECHK.TRANS64.TRYWAIT P1, [R3+URZ], R0 ;  /* 0x00000000030075a7 */ /* 0x0044e4000802017f */
[----:B---3--:R-:W-:Y:S05]  /*6a50*/  @!P1 NANOSLEEP.SYNCS 0x989680 ;  /* 0x009896800000995d */ /* 0x008fea0003900000 */
[----:B------:R-:W3:Y:S02]  /*6a60*/  @!P1 SYNCS.PHASECHK.TRANS64 P1, [R3+URZ], R0 ;  /* 0x00000000030095a7 */ /* 0x000ee4000802007f */
[----:B---3--:R-:W-:Y:S05]  /*6a70*/  @!P1 BRA `(.L_x_24) ;  /* 0xfffffffc00f09947 */ /* 0x008fea000383ffff */
[----:B------:R-:W-:Y:S05]  /*6a80*/  BRA `(.L_x_23) ;  /* 0xffffffac00bc7947 */ /* 0x000fea000383ffff */
.L_x_29:
[----:B--2---:R-:W-:-:S04]  /*6a90*/  IMAD.U32 R5, RZ, RZ, UR4 ;  /* 0x00000004ff057e24 */ /* 0x004fc8000f8e00ff */
[----:B------:R2:W3:Y:S03]  /*6aa0*/  SYNCS.PHASECHK.TRANS64.TRYWAIT P1, [R5+URZ], R4 ;  /* 0x00000004050075a7 */ /* 0x0004e6000802017f */
[----:B---3--:R-:W-:Y:S05]  /*6ab0*/  @!P1 NANOSLEEP.SYNCS 0x989680 ;  /* 0x009896800000995d */ /* 0x008fea0003900000 */
[----:B------:R-:W3:Y:S02]  /*6ac0*/  @!P1 SYNCS.PHASECHK.TRANS64 P1, [R5+URZ], R4 ;  /* 0x00000004050095a7 */ /* 0x000ee4000802007f */
[----:B---3--:R-:W-:Y:S05]  /*6ad0*/  @!P1 BRA `(.L_x_29) ;  /* 0xfffffffc00ec9947 */ /* 0x008fea000383ffff */
[----:B------:R-:W-:Y:S05]  /*6ae0*/  BRA `(.L_x_28) ;  /* 0xffffffb000187947 */ /* 0x000fea000383ffff */
.L_x_35:
[----:B0-----:R-:W-:-:S04]  /*6af0*/  IMAD.U32 R3, RZ, RZ, UR43 ;  /* 0x0000002bff037e24 */ /* 0x001fc8000f8e00ff */
[----:B------:R0:W1:Y:S03]  /*6b00*/  SYNCS.PHASECHK.TRANS64.TRYWAIT P0, [R3+URZ+0x8], R0 ;  /* 0x00000800030075a7 */ /* 0x000066000800017f */
[----:B-1----:R-:W-:Y:S05]  /*6b10*/  @!P0 NANOSLEEP.SYNCS 0x989680 ;  /* 0x009896800000895d */ /* 0x002fea0003900000 */
[----:B------:R-:W1:Y:S02]  /*6b20*/  @!P0 SYNCS.PHASECHK.TRANS64 P0, [R3+URZ+0x8], R0 ;  /* 0x00000800030085a7 */ /* 0x000e64000800007f */
[----:B-1----:R-:W-:Y:S05]  /*6b30*/  @!P0 BRA `(.L_x_35) ;  /* 0xfffffffc00ec8947 */ /* 0x002fea000383ffff */
[----:B------:R-:W-:Y:S05]  /*6b40*/  BRA `(.L_x_194) ;  /* 0xffffffb400047947 */ /* 0x000fea000383ffff */
.L_x_172:
[----:B------:R-:W-:Y:S01]  /*6b50*/  BSSY B1, `(.L_x_195) ;  /* 0x0000006000017945 */ /* 0x000fe20003800000 */
[----:B------:R-:W-:-:S07]  /*6b60*/  IMAD.MOV.U32 R15, RZ, RZ, -0x1 ;  /* 0xffffffffff0f7424 */ /* 0x000fce00078e00ff */
[----:B--2--5:R-:W-:Y:S05]  /*6b70*/  WARPSYNC.COLLECTIVE R15, `(.L_x_196) ;  /* 0x000000000f0c7348 */ /* 0x024fea0003c00000 */
[----:B------:R-:W-:Y:S02]  /*6b80*/  ELECT P6, UR62, PT ;  /* 0x00000000003e782f */ /* 0x000fe400038c0000 */
[----:B------:R-:W-:Y:S01]  /*6b90*/  MOV R14, UR62 ;  /* 0x0000003e000e7c02 */ /* 0x000fe20008000f00 */
[----:B--2--5:R-:W-:Y:S10]  /*6ba0*/  ENDCOLLECTIVE ;  /* 0x000000000000791b */ /* 0x024ff40003800000 */
.L_x_196:
[----:B------:R-:W-:Y:S05]  /*6bb0*/  BSYNC B1 ;  /* 0x0000000000017941 */ /* 0x000fea0003800000 */
.L_x_195:
[----:B------:R-:W-:Y:S05]  /*6bc0*/  BRA `(.L_x_197) ;  /* 0xffffffec00d47947 */ /* 0x000fea000383ffff */
.L_x_175:
[----:B0-----:R0:W1:Y:S02]  /*6bd0*/  SYNCS.PHASECHK.TRANS64.TRYWAIT P1, [R15+URZ+0x28], R6 ;  /* 0x000028060f0075a7 */ /* 0x001064000802017f */
[----:B-1----:R-:W-:Y:S05]  /*6be0*/  @!P1 NANOSLEEP.SYNCS 0x989680 ;  /* 0x009896800000995d */ /* 0x002fea0003900000 */
[----:B------:R-:W1:Y:S02]  /*6bf0*/  @!P1 SYNCS.PHASECHK.TRANS64 P1, [R15+URZ+0x28], R6 ;  /* 0x000028060f0095a7 */ /* 0x000e64000802007f */
[----:B-1----:R-:W-:Y:S05]  /*6c00*/  @!P1 BRA `(.L_x_175) ;  /* 0xfffffffc00f09947 */ /* 0x002fea000383ffff */
[----:B------:R-:W-:Y:S05]  /*6c10*/  BRA `(.L_x_198) ;  /* 0xfffffff000107947 */ /* 0x000fea000383ffff */
.L_x_184:
[----:B------:R-:W-:Y:S01]  /*6c20*/  BSSY B0, `(.L_x_199) ;  /* 0x0000006000007945 */ /* 0x000fe20003800000 */
[----:B------:R-:W-:-:S07]  /*6c30*/  IMAD.MOV.U32 R15, RZ, RZ, -0x1 ;  /* 0xffffffffff0f7424 */ /* 0x000fce00078e00ff */
[----:B--2--5:R-:W-:Y:S05]  /*6c40*/  WARPSYNC.COLLECTIVE R15, `(.L_x_200) ;  /* 0x000000000f0c7348 */ /* 0x024fea0003c00000 */
[----:B------:R-:W-:Y:S02]  /*6c50*/  ELECT P6, UR62, PT ;  /* 0x00000000003e782f */ /* 0x000fe400038c0000 */
[----:B------:R-:W-:Y:S01]  /*6c60*/  MOV R14, UR62 ;  /* 0x0000003e000e7c02 */ /* 0x000fe20008000f00 */
[----:B--2--5:R-:W-:Y:S10]  /*6c70*/  ENDCOLLECTIVE ;  /* 0x000000000000791b */ /* 0x024ff40003800000 */
.L_x_200:
[----:B------:R-:W-:Y:S05]  /*6c80*/  BSYNC B0 ;  /* 0x0000000000007941 */ /* 0x000fea0003800000 */
.L_x_199:
[----:B------:R-:W-:Y:S05]  /*6c90*/  BRA `(.L_x_201) ;  /* 0xfffffff800787947 */ /* 0x000fea000383ffff */
.L_x_188:
[----:B0-----:R0:W1:Y:S02]  /*6ca0*/  SYNCS.PHASECHK.TRANS64.TRYWAIT P0, [R7+URZ], R2 ;  /* 0x00000002070075a7 */ /* 0x001064000800017f */
[----:B-1----:R-:W-:Y:S05]  /*6cb0*/  @!P0 NANOSLEEP.SYNCS 0x989680 ;  /* 0x009896800000895d */ /* 0x002fea0003900000 */
[----:B------:R-:W1:Y:S02]  /*6cc0*/  @!P0 SYNCS.PHASECHK.TRANS64 P0, [R7+URZ], R2 ;  /* 0x00000002070085a7 */ /* 0x000e64000800007f */
[----:B-1----:R-:W-:Y:S05]  /*6cd0*/  @!P0 BRA `(.L_x_188) ;  /* 0xfffffffc00f08947 */ /* 0x002fea000383ffff */
[----:B------:R-:W-:Y:S05]  /*6ce0*/  BRA `(.L_x_202) ;  /* 0xfffffff800b87947 */ /* 0x000fea000383ffff */
.L_x_189:
[----:B0-----:R0:W1:Y:S02]  /*6cf0*/  SYNCS.PHASECHK.TRANS64.TRYWAIT P0, [R6+URZ], R3 ;  /* 0x00000003060075a7 */ /* 0x001064000800017f */
[----:B-1----:R-:W-:Y:S05]  /*6d00*/  @!P0 NANOSLEEP.SYNCS 0x989680 ;  /* 0x009896800000895d */ /* 0x002fea0003900000 */
[----:B------:R-:W1:Y:S02]  /*6d10*/  @!P0 SYNCS.PHASECHK.TRANS64 P0, [R6+URZ], R3 ;  /* 0x00000003060085a7 */ /* 0x000e64000800007f */
[----:B-1----:R-:W-:Y:S05]  /*6d20*/  @!P0 BRA `(.L_x_189) ;  /* 0xfffffffc00f08947 */ /* 0x002fea000383ffff */
[----:B------:R-:W-:Y:S05]  /*6d30*/  BRA `(.L_x_203) ;  /* 0xfffffff800c87947 */ /* 0x000fea000383ffff */
.L_x_190:
[----:B0-----:R0:W1:Y:S02]  /*6d40*/  SYNCS.PHASECHK.TRANS64.TRYWAIT P0, [R7+URZ], R4 ;  /* 0x00000004070075a7 */ /* 0x001064000800017f */
[----:B-1----:R-:W-:Y:S05]  /*6d50*/  @!P0 NANOSLEEP.SYNCS 0x989680 ;  /* 0x009896800000895d */ /* 0x002fea0003900000 */
[----:B------:R-:W1:Y:S02]  /*6d60*/  @!P0 SYNCS.PHASECHK.TRANS64 P0, [R7+URZ], R4 ;  /* 0x00000004070085a7 */ /* 0x000e64000800007f */
[----:B-1----:R-:W-:Y:S05]  /*6d70*/  @!P0 BRA `(.L_x_190) ;  /* 0xfffffffc00f08947 */ /* 0x002fea000383ffff */
[----:B------:R-:W-:Y:S05]  /*6d80*/  BRA `(.L_x_204) ;  /* 0xfffffff800d87947 */ /* 0x000fea000383ffff */
.L_x_191:
[----:B-1----:R1:W3:Y:S02]  /*6d90*/  SYNCS.PHASECHK.TRANS64.TRYWAIT P0, [R6+URZ], R3 ;  /* 0x00000003060075a7 */ /* 0x0022e4000800017f */
[----:B---3--:R-:W-:Y:S05]  /*6da0*/  @!P0 NANOSLEEP.SYNCS 0x989680 ;  /* 0x009896800000895d */ /* 0x008fea0003900000 */
[----:B------:R-:W3:Y:S02]  /*6db0*/  @!P0 SYNCS.PHASECHK.TRANS64 P0, [R6+URZ], R3 ;  /* 0x00000003060085a7 */ /* 0x000ee4000800007f */
[----:B---3--:R-:W-:Y:S05]  /*6dc0*/  @!P0 BRA `(.L_x_191) ;  /* 0xfffffffc00f08947 */ /* 0x008fea000383ffff */
[----:B------:R-:W-:Y:S05]  /*6dd0*/  BRA `(.L_x_205) ;  /* 0xfffffff800e07947 */ /* 0x000fea000383ffff */
.L_x_206:
[----:B------:R-:W-:-:S00]  /*6de0*/  BRA `(.L_x_206) ;  /* 0xfffffffc00fc7947 */ /* 0x000fc0000383ffff */
[----:B------:R-:W-:-:S00]  /*6df0*/  NOP ;  /* 0x0000000000007918 */ /* 0x000fc00000000000 */
        /* <DEDUP_REMOVED lines=8> */
.L_x_207:


//--------------------- .nv.global.init           --------------------------
	.section	.nv.global.init,"aw",@progbits
.nv.global.init:
	.type		$str$22,@object
	.size		$str$22,($str$23 - $str$22)
$str$22:
        /*0000*/ 	.byte	0x6b, 0x5f, 0x74, 0x69, 0x6c, 0x65, 0x5f, 0x63, 0x6f, 0x75, 0x6e, 0x74, 0x20, 0x3e, 0x3d, 0x20
        /*0010*/ 	.byte	0x31, 0x00
	.type		$str$23,@object
	.size		$str$23,(__unnamed_1 - $str$23)
$str$23:
        /*0012*/ 	.byte	0x2f, 0x74, 0x6d, 0x70, 0x2f, 0x63, 0x75, 0x74, 0x6c, 0x61, 0x73, 0x73, 0x5f, 0x73, 0x77, 0x65
        /*0022*/ 	.byte	0x65, 0x70, 0x5f, 0x73, 0x72, 0x63, 0x2f, 0x69, 0x6e, 0x63, 0x6c, 0x75, 0x64, 0x65, 0x2f, 0x63
        /*0032*/ 	.byte	0x75, 0x74, 0x6c, 0x61, 0x73, 0x73, 0x2f, 0x67, 0x65, 0x6d, 0x6d, 0x2f, 0x63, 0x6f, 0x6c, 0x6c
        /*0042*/ 	.byte	0x65, 0x63, 0x74, 0x69, 0x76, 0x65, 0x2f, 0x73, 0x6d, 0x39, 0x30, 0x5f, 0x6d, 0x6d, 0x61, 0x5f
        /*0052*/ 	.byte	0x74, 0x6d, 0x61, 0x5f, 0x67, 0x6d, 0x6d, 0x61, 0x5f, 0x73, 0x73, 0x5f, 0x77, 0x61, 0x72, 0x70
        /*0062*/ 	.byte	0x73, 0x70, 0x65, 0x63, 0x69, 0x61, 0x6c, 0x69, 0x7a, 0x65, 0x64, 0x2e, 0x68, 0x70, 0x70, 0x00
	.type		__unnamed_1,@object
	.size		__unnamed_1,(.L_0 - __unnamed_1)
__unnamed_1:
        /*0072*/ 	.byte	0x76, 0x6f, 0x69, 0x64, 0x20, 0x63, 0x75, 0x74, 0x6c, 0x61, 0x73, 0x73, 0x3a, 0x3a, 0x67, 0x65
        /* <DEDUP_REMOVED lines=172> */
        /*0b42*/ 	.byte	0x69, 0x74, 0x79, 0x5d, 0x00
.L_0:


//--------------------- .nv.shared._ZN7cutlass13device_kernelINS_4gemm6kernel13GemmUniversalIN4cute5tupleIJiiiiEEENS1_10collective13CollectiveMmaINS1_34MainloopSm90TmaGmmaWarpSpecializedILi5ENS5_IJNS4_1CILi1EEENSA_ILi2EEESB_EEENS1_32KernelTmaWarpSpecializedPingpongEEENS5_IJNSA_ILi64EEENSA_ILi128EEENSA_ILi32EEEEEEaNS5_IJlSB_lEEEaSK_NS4_8TiledMMAINS4_8MMA_AtomIJNS4_4SM904GMMA27MMA_64x128x32_S32S8S8_SS_TNEEEENS4_6LayoutINS5_IJSB_SB_SB_EEENS5_IJNSA_ILi0EEEST_ST_EEEEENS5_IJNS4_10UnderscoreESW_SW_EEEEENS4_23SM90_TMA_LOAD_MULTICASTENS4_14ComposedLayoutINS4_7SwizzleILi1ELi4ELi3EEENS4_18smem_ptr_flag_bitsILi8EEENSR_INS5_IJNSA_ILi8EEESI_EEENS5_IJSI_SB_EEEEEEEvNS4_8identityENS4_13SM90_TMA_LOADES19_vS1A_EENS_8epilogue10collective6detail29Sm90TmaWarpSpecializedAdapterINS1E_15DefaultEpilogueIaSK_SK_NS1D_6thread17LinearCombinationIaLi1EiiLNS1I_9ScaleType4KindE0ELNS_15FloatRoundStyleE2EaEENS1_15EpilogueDefaultEEEEEvvEEEEvNT_6ParamsE --------------------------
	.section	.nv.shared._ZN7cutlass13device_kernelINS_4gemm6kernel13GemmUniversalIN4cute5tupleIJiiiiEEENS1_10collective13CollectiveMmaINS1_34MainloopSm90TmaGmmaWarpSpecializedILi5ENS5_IJNS4_1CILi1EEENSA_ILi2EEESB_EEENS1_32KernelTmaWarpSpecializedPingpongEEENS5_IJNSA_ILi64EEENSA_ILi128EEENSA_ILi32EEEEEEaNS5_IJlSB_lEEEaSK_NS4_8TiledMMAINS4_8MMA_AtomIJNS4_4SM904GMMA27MMA_64x128x32_S32S8S8_SS_TNEEEENS4_6LayoutINS5_IJSB_SB_SB_EEENS5_IJNSA_ILi0EEEST_ST_EEEEENS5_IJNS4_10UnderscoreESW_SW_EEEEENS4_23SM90_TMA_LOAD_MULTICASTENS4_14ComposedLayoutINS4_7SwizzleILi1ELi4ELi3EEENS4_18smem_ptr_flag_bitsILi8EEENSR_INS5_IJNSA_ILi8EEESI_EEENS5_IJSI_SB_EEEEEEEvNS4_8identityENS4_13SM90_TMA_LOADES19_vS1A_EENS_8epilogue10collective6detail29Sm90TmaWarpSpecializedAdapterINS1E_15DefaultEpilogueIaSK_SK_NS1D_6thread17LinearCombinationIaLi1EiiLNS1I_9ScaleType4KindE0ELNS_15FloatRoundStyleE2EaEENS1_15EpilogueDefaultEEEEEvvEEEEvNT_6ParamsE,"aw",@nobits
	.sectionflags	@""
	.align	16
	.zero		1024


//--------------------- .nv.shared.reserved.0     --------------------------
	.section	.nv.shared.reserved.0,"aw",@nobits
	.weak		__nv_reservedSMEM_offset_0_alias
	.size		__nv_reservedSMEM_offset_0_alias, 0, 0
	.other		__nv_reservedSMEM_offset_0_alias,@"STO_CUDA_RESERVED_SHARED STV_DEFAULT"
__nv_reservedSMEM_offset_0_alias:
	.zero		0


//--------------------- .nv.global                --------------------------
	.section	.nv.global,"aw",@nobits
.nv.global:
	.type		_ZN39_INTERNAL_ff6331a9_4_k_cu_3e4098ad_49644cute1_E,@object
	.size		_ZN39_INTERNAL_ff6331a9_4_k_cu_3e4098ad_49644cute1_E,(_ZN39_INTERNAL_ff6331a9_4_k_cu_3e4098ad_49644cuda3std3__45__cpo6cbeginE - _ZN39_INTERNAL_ff6331a9_4_k_cu_3e4098ad_49644cute1_E)
_ZN39_INTERNAL_ff6331a9_4_k_cu_3e4098ad_49644cute1_E:
	.zero		1
	.type		_ZN39_INTERNAL_ff6331a9_4_k_cu_3e4098ad_49644cuda3std3__45__cpo6cbeginE,@object
	.size		_ZN39_INTERNAL_ff6331a9_4_k_cu_3e4098ad_49644cuda3std3__45__cpo6cbeginE,(_ZN39_INTERNAL_ff6331a9_4_k_cu_3e4098ad_49644cuda3std3__48in_placeE - _ZN39_INTERNAL_ff6331a9_4_k_cu_3e4098ad_49644cuda3std3__45__cpo6cbeginE)
_ZN39_INTERNAL_ff6331a9_4_k_cu_3e4098ad_49644cuda3std3__45__cpo6cbeginE:
	.zero		1
	.type		_ZN39_INTERNAL_ff6331a9_4_k_cu_3e4098ad_49644cuda3std3__48in_placeE,@object
	.size		_ZN39_INTERNAL_ff6331a9_4_k_cu_3e4098ad_49644cuda3std3__48in_placeE,(_ZN39_INTERNAL_ff6331a9_4_k_cu_3e4098ad_49644cuda3std6ranges3__45__cpo9iter_moveE - _ZN39_INTERNAL_ff6331a9_4_k_cu_3e4098ad_49644cuda3std3__48in_placeE)
_ZN39_INTERNAL_ff6331a9_4_k_cu_3e4098ad_49644cuda3std3__48in_placeE:
	.zero		1
	.type		_ZN39_INTERNAL_ff6331a9_4_k_cu_3e4098ad_49644cuda3std6ranges3__45__cpo9iter_moveE,@object
	.size		_ZN39_INTERNAL_ff6331a9_4_k_cu_3e4098ad_49644cuda3std6ranges3__45__cpo9iter_moveE,(_ZN39_INTERNAL_ff6331a9_4_k_cu_3e4098ad_49644cuda3std3__45__cpo5beginE - _ZN39_INTERNAL_ff6331a9_4_k_cu_3e4098ad_49644cuda3std6ranges3__45__cpo9iter_moveE)
_ZN39_INTERNAL_ff6331a9_4_k_cu_3e4098ad_49644cuda3std6ranges3__45__cpo9iter_moveE:
	.zero		1
	.type		_ZN39_INTERNAL_ff6331a9_4_k_cu_3e4098ad_49644cuda3std3__45__cpo5beginE,@object
	.size		_ZN39_INTERNAL_ff6331a9_4_k_cu_3e4098ad_49644cuda3std3__45__cpo5beginE,(_ZN39_INTERNAL_ff6331a9_4_k_cu_3e4098ad_49644cuda3std3__441_GLOBAL__N__ff6331a9_4_k_cu_3e4098ad_49646ignoreE - _ZN39_INTERNAL_ff6331a9_4_k_cu_3e4098ad_49644cuda3std3__45__cpo5beginE)
_ZN39_INTERNAL_ff6331a9_4_k_cu_3e4098ad_49644cuda3std3__45__cpo5beginE:
	.zero		1
	.type		_ZN39_INTERNAL_ff6331a9_4_k_cu_3e4098ad_49644cuda3std3__441_GLOBAL__N__ff6331a9_4_k_cu_3e4098ad_49646ignoreE,@object
	.size		_ZN39_INTERNAL_ff6331a9_4_k_cu_3e4098ad_49644cuda3std3__441_GLOBAL__N__ff6331a9_4_k_cu_3e4098ad_49646ignoreE,(_ZN39_INTERNAL_ff6331a9_4_k_cu_3e4098ad_49644cute7productE - _ZN39_INTERNAL_ff6331a9_4_k_cu_3e4098ad_49644cuda3std3__441_GLOBAL__N__ff6331a9_4_k_cu_3e4098ad_49646ignoreE)
_ZN39_INTERNAL_ff6331a9_4_k_cu_3e4098ad_49644cuda3std3__441_GLOBAL__N__ff6331a9_4_k_cu_3e4098ad_49646ignoreE:
	.zero		1
	.type		_ZN39_INTERNAL_ff6331a9_4_k_cu_3e4098ad_49644cute7productE,@object
	.size		_ZN39_INTERNAL_ff6331a9_4_k_cu_3e4098ad_49644cute7productE,(_ZN39_INTERNAL_ff6331a9_4_k_cu_3e4098ad_49644cuda3std3__45__cpo3endE - _ZN39_INTERNAL_ff6331a9_4_k_cu_3e4098ad_49644cute7productE)
_ZN39_INTERNAL_ff6331a9_4_k_cu_3e4098ad_49644cute7productE:
	.zero		1
	.type		_ZN39_INTERNAL_ff6331a9_4_k_cu_3e4098ad_49644cuda3std3__45__cpo3endE,@object
	.size		_ZN39_INTERNAL_ff6331a9_4_k_cu_3e4098ad_49644cuda3std3__45__cpo3endE,(_ZN39_INTERNAL_ff6331a9_4_k_cu_3e4098ad_49644cuda3std3__419piecewise_constructE - _ZN39_INTERNAL_ff6331a9_4_k_cu_3e4098ad_49644cuda3std3__45__cpo3endE)
_ZN39_INTERNAL_ff6331a9_4_k_cu_3e4098ad_49644cuda3std3__45__cpo3endE:
	.zero		1
	.type		_ZN39_INTERNAL_ff6331a9_4_k_cu_3e4098ad_49644cuda3std3__419piecewise_constructE,@object
	.size		_ZN39_INTERNAL_ff6331a9_4_k_cu_3e4098ad_49644cuda3std3__419piecewise_constructE,(_ZN39_INTERNAL_ff6331a9_4_k_cu_3e4098ad_49644cuda3std3__45__cpo4cendE - _ZN39_INTERNAL_ff6331a9_4_k_cu_3e4098ad_49644cuda3std3__419piecewise_constructE)
_ZN39_INTERNAL_ff6331a9_4_k_cu_3e4098ad_49644cuda3std3__419piecewise_constructE:
	.zero		1
	.type		_ZN39_INTERNAL_ff6331a9_4_k_cu_3e4098ad_49644cuda3std3__45__cpo4cendE,@object
	.size		_ZN39_INTERNAL_ff6331a9_4_k_cu_3e4098ad_49644cuda3std3__45__cpo4cendE,(_ZN39_INTERNAL_ff6331a9_4_k_cu_3e4098ad_49644cuda3std6ranges3__45__cpo4swapE - _ZN39_INTERNAL_ff6331a9_4_k_cu_3e4098ad_49644cuda3std3__45__cpo4cendE)
_ZN39_INTERNAL_ff6331a9_4_k_cu_3e4098ad_49644cuda3std3__45__cpo4cendE:
	.zero		1
	.type		_ZN39_INTERNAL_ff6331a9_4_k_cu_3e4098ad_49644cuda3std6ranges3__45__cpo4swapE,@object
	.size		_ZN39_INTERNAL_ff6331a9_4_k_cu_3e4098ad_49644cuda3std6ranges3__45__cpo4swapE,(.L_8 - _ZN39_INTERNAL_ff6331a9_4_k_cu_3e4098ad_49644cuda3std6ranges3__45__cpo4swapE)
_ZN39_INTERNAL_ff6331a9_4_k_cu_3e4098ad_49644cuda3std6ranges3__45__cpo4swapE:
	.zero		1
.L_8:


//--------------------- .nv.constant0._ZN7cutlass13device_kernelINS_4gemm6kernel13GemmUniversalIN4cute5tupleIJiiiiEEENS1_10collective13CollectiveMmaINS1_34MainloopSm90TmaGmmaWarpSpecializedILi5ENS5_IJNS4_1CILi1EEENSA_ILi2EEESB_EEENS1_32KernelTmaWarpSpecializedPingpongEEENS5_IJNSA_ILi64EEENSA_ILi128EEENSA_ILi32EEEEEEaNS5_IJlSB_lEEEaSK_NS4_8TiledMMAINS4_8MMA_AtomIJNS4_4SM904GMMA27MMA_64x128x32_S32S8S8_SS_TNEEEENS4_6LayoutINS5_IJSB_SB_SB_EEENS5_IJNSA_ILi0EEEST_ST_EEEEENS5_IJNS4_10UnderscoreESW_SW_EEEEENS4_23SM90_TMA_LOAD_MULTICASTENS4_14ComposedLayoutINS4_7SwizzleILi1ELi4ELi3EEENS4_18smem_ptr_flag_bitsILi8EEENSR_INS5_IJNSA_ILi8EEESI_EEENS5_IJSI_SB_EEEEEEEvNS4_8identityENS4_13SM90_TMA_LOADES19_vS1A_EENS_8epilogue10collective6detail29Sm90TmaWarpSpecializedAdapterINS1E_15DefaultEpilogueIaSK_SK_NS1D_6thread17LinearCombinationIaLi1EiiLNS1I_9ScaleType4KindE0ELNS_15FloatRoundStyleE2EaEENS1_15EpilogueDefaultEEEEEvvEEEEvNT_6ParamsE --------------------------
	.section	.nv.constant0._ZN7cutlass13device_kernelINS_4gemm6kernel13GemmUniversalIN4cute5tupleIJiiiiEEENS1_10collective13CollectiveMmaINS1_34MainloopSm90TmaGmmaWarpSpecializedILi5ENS5_IJNS4_1CILi1EEENSA_ILi2EEESB_EEENS1_32KernelTmaWarpSpecializedPingpongEEENS5_IJNSA_ILi64EEENSA_ILi128EEENSA_ILi32EEEEEEaNS5_IJlSB_lEEEaSK_NS4_8TiledMMAINS4_8MMA_AtomIJNS4_4SM904GMMA27MMA_64x128x32_S32S8S8_SS_TNEEEENS4_6LayoutINS5_IJSB_SB_SB_EEENS5_IJNSA_ILi0EEEST_ST_EEEEENS5_IJNS4_10UnderscoreESW_SW_EEEEENS4_23SM90_TMA_LOAD_MULTICASTENS4_14ComposedLayoutINS4_7SwizzleILi1ELi4ELi3EEENS4_18smem_ptr_flag_bitsILi8EEENSR_INS5_IJNSA_ILi8EEESI_EEENS5_IJSI_SB_EEEEEEEvNS4_8identityENS4_13SM90_TMA_LOADES19_vS1A_EENS_8epilogue10collective6detail29Sm90TmaWarpSpecializedAdapterINS1E_15DefaultEpilogueIaSK_SK_NS1D_6thread17LinearCombinationIaLi1EiiLNS1I_9ScaleType4KindE0ELNS_15FloatRoundStyleE2EaEENS1_15EpilogueDefaultEEEEEvvEEEEvNT_6ParamsE,"a",@progbits
	.sectionflags	@""
	.align	4
.nv.constant0._ZN7cutlass13device_kernelINS_4gemm6kernel13GemmUniversalIN4cute5tupleIJiiiiEEENS1_10collective13CollectiveMmaINS1_34MainloopSm90TmaGmmaWarpSpecializedILi5ENS5_IJNS4_1CILi1EEENSA_ILi2EEESB_EEENS1_32KernelTmaWarpSpecializedPingpongEEENS5_IJNSA_ILi64EEENSA_ILi128EEENSA_ILi32EEEEEEaNS5_IJlSB_lEEEaSK_NS4_8TiledMMAINS4_8MMA_AtomIJNS4_4SM904GMMA27MMA_64x128x32_S32S8S8_SS_TNEEEENS4_6LayoutINS5_IJSB_SB_SB_EEENS5_IJNSA_ILi0EEEST_ST_EEEEENS5_IJNS4_10UnderscoreESW_SW_EEEEENS4_23SM90_TMA_LOAD_MULTICASTENS4_14ComposedLayoutINS4_7SwizzleILi1ELi4ELi3EEENS4_18smem_ptr_flag_bitsILi8EEENSR_INS5_IJNSA_ILi8EEESI_EEENS5_IJSI_SB_EEEEEEEvNS4_8identityENS4_13SM90_TMA_LOADES19_vS1A_EENS_8epilogue10collective6detail29Sm90TmaWarpSpecializedAdapterINS1E_15DefaultEpilogueIaSK_SK_NS1D_6thread17LinearCombinationIaLi1EiiLNS1I_9ScaleType4KindE0ELNS_15FloatRoundStyleE2EaEENS1_15EpilogueDefaultEEEEEvvEEEEvNT_6ParamsE:
	.zero		1664


//--------------------- SYMBOLS --------------------------

	.type		.nv.reservedSmem.offset0,@object
	.size		.nv.reservedSmem.offset0,0x4
	.type		__assertfail,@function
